	.headerflags	@"EF_CUDA_TEXMODE_UNIFIED EF_CUDA_64BIT_ADDRESS EF_CUDA_ACCELERATORS EF_CUDA_SM90 EF_CUDA_VIRTUAL_SM(EF_CUDA_SM90)"
	.elftype	@"ET_EXEC"


//--------------------- .nv.info                  --------------------------
	.section	.nv.info,"",@"SHT_CUDA_INFO"
	.align	4


	//----- nvinfo : EIATTR_REGCOUNT
	.align		4
        /*0000*/ 	.byte	0x04, 0x2f
        /*0002*/ 	.short	(.L_3 - .L_2)
	.align		4
.L_2:
        /*0004*/ 	.word	index@(triton_poi_fused__native_batch_norm_legit_no_training_add_convolution_elu_2)
        /*0008*/ 	.word	0x00000020


	//----- nvinfo : EIATTR_MIN_STACK_SIZE
	.align		4
.L_3:
        /*000c*/ 	.byte	0x04, 0x12
        /*000e*/ 	.short	(.L_5 - .L_4)
	.align		4
.L_4:
        /*0010*/ 	.word	index@(triton_poi_fused__native_batch_norm_legit_no_training_add_convolution_elu_2)
        /*0014*/ 	.word	0x00000000


	//----- nvinfo : EIATTR_FRAME_SIZE
	.align		4
.L_5:
        /*0018*/ 	.byte	0x04, 0x11
        /*001a*/ 	.short	(.L_7 - .L_6)
	.align		4
.L_6:
        /*001c*/ 	.word	index@(triton_poi_fused__native_batch_norm_legit_no_training_add_convolution_elu_2)
        /*0020*/ 	.word	0x00000000


	//----- nvinfo : EIATTR_MIN_STACK_SIZE
	.align		4
.L_7:
        /*0024*/ 	.byte	0x04, 0x12
        /*0026*/ 	.short	(.L_9 - .L_8)
	.align		4
.L_8:
        /*0028*/ 	.word	index@(triton_poi_fused__native_batch_norm_legit_no_training_add_convolution_elu_2)
        /*002c*/ 	.word	0x00000000
.L_9:


//--------------------- .nv.info.triton_poi_fused__native_batch_norm_legit_no_training_add_convolution_elu_2 --------------------------
	.section	.nv.info.triton_poi_fused__native_batch_norm_legit_no_training_add_convolution_elu_2,"",@"SHT_CUDA_INFO"
	.sectionflags	@""
	.align	4


	//----- nvinfo : EIATTR_CUDA_API_VERSION
	.align		4
        /*0000*/ 	.byte	0x04, 0x37
        /*0002*/ 	.short	(.L_11 - .L_10)
.L_10:
        /*0004*/ 	.word	0x0000007c


	//----- nvinfo : EIATTR_KPARAM_INFO
	.align		4
.L_11:
        /*0008*/ 	.byte	0x04, 0x17
        /*000a*/ 	.short	(.L_13 - .L_12)
.L_12:
        /*000c*/ 	.word	0x00000000
        /*0010*/ 	.short	0x0008
        /*0012*/ 	.short	0x0040
        /*0014*/ 	.byte	0x00, 0xf0, 0x11, 0x00


	//----- nvinfo : EIATTR_KPARAM_INFO
	.align		4
.L_13:
        /*0018*/ 	.byte	0x04, 0x17
        /*001a*/ 	.short	(.L_15 - .L_14)
.L_14:
        /*001c*/ 	.word	0x00000000
        /*0020*/ 	.short	0x0007
        /*0022*/ 	.short	0x0038
        /*0024*/ 	.byte	0x00, 0xf4, 0x21, 0x00


	//----- nvinfo : EIATTR_KPARAM_INFO
	.align		4
.L_15:
        /*0028*/ 	.byte	0x04, 0x17
        /*002a*/ 	.short	(.L_17 - .L_16)
.L_16:
        /*002c*/ 	.word	0x00000000
        /*0030*/ 	.short	0x0006
        /*0032*/ 	.short	0x0030
        /*0034*/ 	.byte	0x00, 0xf4, 0x21, 0x00


	//----- nvinfo : EIATTR_KPARAM_INFO
	.align		4
.L_17:
        /*0038*/ 	.byte	0x04, 0x17
        /*003a*/ 	.short	(.L_19 - .L_18)
.L_18:
        /*003c*/ 	.word	0x00000000
        /*0040*/ 	.short	0x0005
        /*0042*/ 	.short	0x0028
        /*0044*/ 	.byte	0x00, 0xf4, 0x21, 0x00


	//----- nvinfo : EIATTR_KPARAM_INFO
	.align		4
.L_19:
        /*0048*/ 	.byte	0x04, 0x17
        /*004a*/ 	.short	(.L_21 - .L_20)
.L_20:
        /*004c*/ 	.word	0x00000000
        /*0050*/ 	.short	0x0004
        /*0052*/ 	.short	0x0020
        /*0054*/ 	.byte	0x00, 0xf4, 0x21, 0x00


	//----- nvinfo : EIATTR_KPARAM_INFO
	.align		4
.L_21:
        /*0058*/ 	.byte	0x04, 0x17
        /*005a*/ 	.short	(.L_23 - .L_22)
.L_22:
        /*005c*/ 	.word	0x00000000
        /*0060*/ 	.short	0x0003
        /*0062*/ 	.short	0x0018
        /*0064*/ 	.byte	0x00, 0xf4, 0x21, 0x00


	//----- nvinfo : EIATTR_KPARAM_INFO
	.align		4
.L_23:
        /*0068*/ 	.byte	0x04, 0x17
        /*006a*/ 	.short	(.L_25 - .L_24)
.L_24:
        /*006c*/ 	.word	0x00000000
        /*0070*/ 	.short	0x0002
        /*0072*/ 	.short	0x0010
        /*0074*/ 	.byte	0x00, 0xf4, 0x21, 0x00


	//----- nvinfo : EIATTR_KPARAM_INFO
	.align		4
.L_25:
        /*0078*/ 	.byte	0x04, 0x17
        /*007a*/ 	.short	(.L_27 - .L_26)
.L_26:
        /*007c*/ 	.word	0x00000000
        /*0080*/ 	.short	0x0001
        /*0082*/ 	.short	0x0008
        /*0084*/ 	.byte	0x00, 0xf4, 0x21, 0x00


	//----- nvinfo : EIATTR_KPARAM_INFO
	.align		4
.L_27:
        /*0088*/ 	.byte	0x04, 0x17
        /*008a*/ 	.short	(.L_29 - .L_28)
.L_28:
        /*008c*/ 	.word	0x00000000
        /*0090*/ 	.short	0x0000
        /*0092*/ 	.short	0x0000
        /*0094*/ 	.byte	0x00, 0xf4, 0x21, 0x00


	//----- nvinfo : EIATTR_SPARSE_MMA_MASK
	.align		4
.L_29:
        /*0098*/ 	.byte	0x03, 0x50
        /*009a*/ 	.short	0x0000


	//----- nvinfo : EIATTR_MAXREG_COUNT
	.align		4
        /*009c*/ 	.byte	0x03, 0x1b
        /*009e*/ 	.short	0x00ff


	//----- nvinfo : EIATTR_EXIT_INSTR_OFFSETS
	.align		4
        /*00a0*/ 	.byte	0x04, 0x1c
        /*00a2*/ 	.short	(.L_31 - .L_30)


	//   ....[0]....
.L_30:
        /*00a4*/ 	.word	0x00002330


	//----- nvinfo : EIATTR_REQNTID
	.align		4
.L_31:
        /*00a8*/ 	.byte	0x04, 0x10
        /*00aa*/ 	.short	(.L_33 - .L_32)
.L_32:
        /*00ac*/ 	.word	0x00000080
        /*00b0*/ 	.word	0x00000001
        /*00b4*/ 	.word	0x00000001


	//----- nvinfo : EIATTR_CBANK_PARAM_SIZE
	.align		4
.L_33:
        /*00b8*/ 	.byte	0x03, 0x19
        /*00ba*/ 	.short	0x0044


	//----- nvinfo : EIATTR_PARAM_CBANK
	.align		4
        /*00bc*/ 	.byte	0x04, 0x0a
        /*00be*/ 	.short	(.L_35 - .L_34)
	.align		4
.L_34:
        /*00c0*/ 	.word	index@(.nv.constant0.triton_poi_fused__native_batch_norm_legit_no_training_add_convolution_elu_2)
        /*00c4*/ 	.short	0x0210
        /*00c6*/ 	.short	0x0044


	//----- nvinfo : EIATTR_SW_WAR
	.align		4
.L_35:
        /*00c8*/ 	.byte	0x04, 0x36
        /*00ca*/ 	.short	(.L_37 - .L_36)
.L_36:
        /*00cc*/ 	.word	0x00000008
.L_37:


//--------------------- .nv.callgraph             --------------------------
	.section	.nv.callgraph,"",@"SHT_CUDA_CALLGRAPH"
	.align	4
	.sectionentsize	8
	.align		4
        /*0000*/ 	.word	0x00000000
	.align		4
        /*0004*/ 	.word	0xffffffff
	.align		4
        /*0008*/ 	.word	0x00000000
	.align		4
        /*000c*/ 	.word	0xfffffffe
	.align		4
        /*0010*/ 	.word	0x00000000
	.align		4
        /*0014*/ 	.word	0xfffffffd
	.align		4
        /*0018*/ 	.word	0x00000000
	.align		4
        /*001c*/ 	.word	0xfffffffc


//--------------------- .nv.constant4             --------------------------
	.section	.nv.constant4,"a",@progbits
	.align	8
	.align		8
.nv.constant4:
        /*0000*/ 	.dword	_$_str
	.align		8
        /*0008*/ 	.dword	_$_str_$_2


//--------------------- .text.triton_poi_fused__native_batch_norm_legit_no_training_add_convolution_elu_2 --------------------------
	.section	.text.triton_poi_fused__native_batch_norm_legit_no_training_add_convolution_elu_2,"ax",@progbits
	.align	128
        .global         triton_poi_fused__native_batch_norm_legit_no_training_add_convolution_elu_2
        .type           triton_poi_fused__native_batch_norm_legit_no_training_add_convolution_elu_2,@function
        .size           triton_poi_fused__native_batch_norm_legit_no_training_add_convolution_elu_2,(.L_x_1 - triton_poi_fused__native_batch_norm_legit_no_training_add_convolution_elu_2)
        .other          triton_poi_fused__native_batch_norm_legit_no_training_add_convolution_elu_2,@"STO_CUDA_ENTRY STV_DEFAULT"
triton_poi_fused__native_batch_norm_legit_no_training_add_convolution_elu_2:
.text.triton_poi_fused__native_batch_norm_legit_no_training_add_convolution_elu_2:
[----:B------:R-:W-:Y:S01]  /*0000*/  LDC R1, c[0x0][0x28] ;  /* 0x00000a00ff017b82 */ /* 0x000fe20000000800 */
[----:B------:R-:W1:Y:S07]  /*0010*/  S2R R0, SR_TID.X ;  /* 0x0000000000007919 */ /* 0x000e6e0000002100 */
[----:B------:R-:W2:Y:S01]  /*0020*/  LDC.64 R6, c[0x0][0x230] ;  /* 0x00008c00ff067b82 */ /* 0x000ea20000000a00 */
[----:B------:R-:W-:Y:S01]  /*0030*/  ULDC.64 UR4, c[0x0][0x208] ;  /* 0x0000820000047ab9 */ /* 0x000fe20000000a00 */
[----:B------:R-:W3:Y:S06]  /*0040*/  S2R R5, SR_CTAID.X ;  /* 0x0000000000057919 */ /* 0x000eec0000002500 */
[----:B------:R-:W4:Y:S08]  /*0050*/  LDC.64 R22, c[0x0][0x220] ;  /* 0x00008800ff167b82 */ /* 0x000f300000000a00 */
[----:B------:R-:W5:Y:S08]  /*0060*/  LDC.64 R18, c[0x0][0x228] ;  /* 0x00008a00ff127b82 */ /* 0x000f700000000a00 */
[----:B------:R-:W4:Y:S01]  /*0070*/  LDC.64 R8, c[0x0][0x238] ;  /* 0x00008e00ff087b82 */ /* 0x000f220000000a00 */
[----:B-1----:R-:W-:-:S07]  /*0080*/  SHF.L.U32 R0, R0, 0x2, RZ ;  /* 0x0000000200007819 */ /* 0x002fce00000006ff */
[----:B------:R-:W1:Y:S01]  /*0090*/  LDC.64 R16, c[0x0][0x240] ;  /* 0x00009000ff107b82 */ /* 0x000e620000000a00 */
[----:B---3--:R-:W-:Y:S02]  /*00a0*/  SHF.R.S32.HI R3, RZ, 0x15, R5 ;  /* 0x00000015ff037819 */ /* 0x008fe40000011405 */
[----:B------:R-:W-:Y:S02]  /*00b0*/  LOP3.LUT R0, R0, 0x1fc, RZ, 0xc0, !PT ;  /* 0x000001fc00007812 */ /* 0x000fe400078ec0ff */
[----:B------:R-:W-:Y:S02]  /*00c0*/  SGXT R3, R3, 0x1 ;  /* 0x000000010303781a */ /* 0x000fe40000000200 */
[----:B------:R-:W-:Y:S02]  /*00d0*/  LEA R2, R5, R0, 0xa ;  /* 0x0000000005027211 */ /* 0x000fe400078e50ff */
[----:B------:R-:W3:Y:S02]  /*00e0*/  LDC.64 R4, c[0x0][0x210] ;  /* 0x00008400ff047b82 */ /* 0x000ee40000000a00 */
[----:B------:R-:W-:-:S04]  /*00f0*/  LEA.HI R3, R3, R2, RZ, 0xf ;  /* 0x0000000203037211 */ /* 0x000fc800078f78ff */
[----:B------:R-:W-:-:S04]  /*0100*/  SHF.R.S32.HI R21, RZ, 0xf, R3 ;  /* 0x0000000fff157819 */ /* 0x000fc80000011403 */
[----:B------:R-:W-:-:S04]  /*0110*/  LEA.HI R0, R21, R21, RZ, 0x5 ;  /* 0x0000001515007211 */ /* 0x000fc800078f28ff */
[----:B------:R-:W-:-:S04]  /*0120*/  LOP3.LUT R0, R0, 0xffffffe0, RZ, 0xc0, !PT ;  /* 0xffffffe000007812 */ /* 0x000fc800078ec0ff */
[----:B------:R-:W-:-:S05]  /*0130*/  IADD3 R21, R21, -R0, RZ ;  /* 0x8000000015157210 */ /* 0x000fca0007ffe0ff */
[----:B--2---:R-:W-:-:S06]  /*0140*/  IMAD.WIDE R24, R21, 0x4, R6 ;  /* 0x0000000415187825 */ /* 0x004fcc00078e0206 */
[----:B------:R-:W2:Y:S01]  /*0150*/  LDG.E.EL R24, desc[UR4][R24.64] ;  /* 0x0000000418187981 */ /* 0x000ea2000c2e1900 */
[----:B----4-:R-:W-:-:S04]  /*0160*/  IMAD.WIDE R28, R21, 0x4, R22 ;  /* 0x00000004151c7825 */ /* 0x010fc800078e0216 */
[----:B---3--:R-:W-:Y:S01]  /*0170*/  IMAD.WIDE R4, R2, 0x4, R4 ;  /* 0x0000000402047825 */ /* 0x008fe200078e0204 */
[----:B------:R-:W3:Y:S03]  /*0180*/  LDG.E.EL R0, desc[UR4][R28.64] ;  /* 0x000000041c007981 */ /* 0x000ee6000c2e1900 */
[C---:B-----5:R-:W-:Y:S01]  /*0190*/  IMAD.WIDE R10, R21.reuse, 0x4, R18 ;  /* 0x00000004150a7825 */ /* 0x060fe200078e0212 */
[----:B------:R-:W3:Y:S03]  /*01a0*/  LDG.E.128 R12, desc[UR4][R4.64] ;  /* 0x00000004040c7981 */ /* 0x000ee6000c1e1d00 */
[C---:B0-----:R-:W-:Y:S02]  /*01b0*/  IMAD.WIDE R26, R21.reuse, 0x4, R8 ;  /* 0x00000004151a7825 */ /* 0x041fe400078e0208 */
[----:B------:R-:W4:Y:S02]  /*01c0*/  LDG.E.EL R10, desc[UR4][R10.64] ;  /* 0x000000040a0a7981 */ /* 0x000f24000c2e1900 */
[----:B-1----:R-:W-:-:S02]  /*01d0*/  IMAD.WIDE R20, R21, 0x4, R16 ;  /* 0x0000000415147825 */ /* 0x002fc400078e0210 */
[----:B------:R-:W5:Y:S04]  /*01e0*/  LDG.E.EL R26, desc[UR4][R26.64] ;  /* 0x000000041a1a7981 */ /* 0x000f68000c2e1900 */
[----:B------:R0:W5:Y:S01]  /*01f0*/  LDG.E.EL R11, desc[UR4][R20.64] ;  /* 0x00000004140b7981 */ /* 0x000162000c2e1900 */
[----:B------:R-:W-:-:S04]  /*0200*/  IADD3 R3, R3, 0x200, RZ ;  /* 0x0000020003037810 */ /* 0x000fc80007ffe0ff */
[----:B------:R-:W-:Y:S01]  /*0210*/  SHF.R.S32.HI R3, RZ, 0xf, R3 ;  /* 0x0000000fff037819 */ /* 0x000fe20000011403 */
[----:B0-----:R-:W-:Y:S01]  /*0220*/  HFMA2.MMA R21, -RZ, RZ, 1.625, 0 ;  /* 0x3e800000ff157435 */ /* 0x001fe200000001ff */
[----:B--2---:R-:W-:Y:S02]  /*0230*/  FADD R25, R24, 9.9999997473787516356e-06 ;  /* 0x3727c5ac18197421 */ /* 0x004fe40000000000 */
[----:B------:R-:W-:Y:S02]  /*0240*/  LEA.HI R24, R3, R3, RZ, 0x5 ;  /* 0x0000000303187211 */ /* 0x000fe400078f28ff */
[----:B------:R-:W0:Y:S02]  /*0250*/  MUFU.SQRT R28, R25 ;  /* 0x00000019001c7308 */ /* 0x000e240000002000 */
[----:B------:R-:W-:-:S04]  /*0260*/  LOP3.LUT R24, R24, 0xffffffe0, RZ, 0xc0, !PT ;  /* 0xffffffe018187812 */ /* 0x000fc800078ec0ff */
[----:B------:R-:W-:Y:S01]  /*0270*/  IADD3 R3, R3, -R24, RZ ;  /* 0x8000001803037210 */ /* 0x000fe20007ffe0ff */
[--C-:B---3--:R-:W-:Y:S01]  /*0280*/  FADD R12, R12, R0.reuse ;  /* 0x000000000c0c7221 */ /* 0x108fe20000000000 */
[--C-:B------:R-:W-:Y:S01]  /*0290*/  FADD R13, R13, R0.reuse ;  /* 0x000000000d0d7221 */ /* 0x100fe20000000000 */
[--C-:B------:R-:W-:Y:S01]  /*02a0*/  FADD R14, R14, R0.reuse ;  /* 0x000000000e0e7221 */ /* 0x100fe20000000000 */
[----:B------:R-:W-:Y:S02]  /*02b0*/  FADD R15, R15, R0 ;  /* 0x000000000f0f7221 */ /* 0x000fe40000000000 */
[C---:B----4-:R-:W-:Y:S01]  /*02c0*/  FADD R27, -R10.reuse, R13 ;  /* 0x0000000d0a1b7221 */ /* 0x050fe20000000100 */
[----:B------:R-:W-:Y:S01]  /*02d0*/  FADD R29, -R10, R14 ;  /* 0x0000000e0a1d7221 */ /* 0x000fe20000000100 */
[C---:B0-----:R-:W-:Y:S02]  /*02e0*/  FSETP.GT.AND P0, PT, R28.reuse, 8.50705917302346158658e+37, PT ;  /* 0x7e8000001c00780b */ /* 0x041fe40003f04000 */
[----:B------:R-:W-:-:S02]  /*02f0*/  FSETP.GEU.AND P1, PT, R28, 1.175494350822287508e-38, PT ;  /* 0x008000001c00780b */ /* 0x000fc40003f2e000 */
[----:B------:R-:W-:-:S09]  /*0300*/  FSEL R25, R21, 1, P0 ;  /* 0x3f80000015197808 */ /* 0x000fd20000000000 */
[----:B------:R-:W-:Y:S02]  /*0310*/  @P0 FMUL R28, R28, 0.25 ;  /* 0x3e8000001c1c0820 */ /* 0x000fe40000400000 */
[----:B------:R-:W-:Y:S02]  /*0320*/  @!P1 FMUL R25, R25, 16777216 ;  /* 0x4b80000019199820 */ /* 0x000fe40000400000 */
[----:B------:R-:W-:-:S06]  /*0330*/  @!P1 FMUL R28, R28, 16777216 ;  /* 0x4b8000001c1c9820 */ /* 0x000fcc0000400000 */
[----:B------:R-:W0:Y:S02]  /*0340*/  MUFU.RCP R28, R28 ;  /* 0x0000001c001c7308 */ /* 0x000e240000001000 */
[----:B0-----:R-:W-:Y:S01]  /*0350*/  FMUL R20, R28, R25 ;  /* 0x000000191c147220 */ /* 0x001fe20000400000 */
[C---:B------:R-:W-:Y:S01]  /*0360*/  FADD R25, -R10.reuse, R12 ;  /* 0x0000000c0a197221 */ /* 0x040fe20000000100 */
[----:B------:R-:W-:Y:S02]  /*0370*/  FADD R28, -R10, R15 ;  /* 0x0000000f0a1c7221 */ /* 0x000fe40000000100 */
[-C--:B------:R-:W-:Y:S01]  /*0380*/  FMUL R24, R27, R20.reuse ;  /* 0x000000141b187220 */ /* 0x080fe20000400000 */
[-C--:B------:R-:W-:Y:S01]  /*0390*/  FMUL R25, R25, R20.reuse ;  /* 0x0000001419197220 */ /* 0x080fe20000400000 */
[-C--:B------:R-:W-:Y:S01]  /*03a0*/  FMUL R10, R29, R20.reuse ;  /* 0x000000141d0a7220 */ /* 0x080fe20000400000 */
[----:B------:R-:W-:Y:S01]  /*03b0*/  FMUL R28, R28, R20 ;  /* 0x000000141c1c7220 */ /* 0x000fe20000400000 */
[C-C-:B-----5:R-:W-:Y:S01]  /*03c0*/  FFMA R24, R26.reuse, R24, R11.reuse ;  /* 0x000000181a187223 */ /* 0x160fe2000000000b */
[C-C-:B------:R-:W-:Y:S01]  /*03d0*/  FFMA R25, R26.reuse, R25, R11.reuse ;  /* 0x000000191a197223 */ /* 0x140fe2000000000b */
[C-C-:B------:R-:W-:Y:S01]  /*03e0*/  FFMA R10, R26.reuse, R10, R11.reuse ;  /* 0x0000000a1a0a7223 */ /* 0x140fe2000000000b */
[----:B------:R-:W-:Y:S01]  /*03f0*/  FFMA R26, R26, R28, R11 ;  /* 0x0000001c1a1a7223 */ /* 0x000fe2000000000b */
[----:B------:R-:W-:-:S04]  /*0400*/  IMAD.WIDE R28, R3, 0x4, R6 ;  /* 0x00000004031c7825 */ /* 0x000fc800078e0206 */
[C---:B------:R-:W-:Y:S01]  /*0410*/  FMUL R0, R25.reuse, 1.4426950216293334961 ;  /* 0x3fb8aa3b19007820 */ /* 0x040fe20000400000 */
[----:B------:R-:W-:Y:S01]  /*0420*/  FADD.FTZ R11, |R25|, -RZ ;  /* 0x800000ff190b7221 */ /* 0x000fe20000010200 */
[----:B------:R-:W-:Y:S02]  /*0430*/  IMAD.WIDE R6, R3, 0x4, R22 ;  /* 0x0000000403067825 */ /* 0x000fe400078e0216 */
[----:B------:R0:W2:Y:S02]  /*0440*/  LDG.E.EL R22, desc[UR4][R28.64] ;  /* 0x000000041c167981 */ /* 0x0000a4000c2e1900 */
[----:B------:R-:W1:Y:S01]  /*0450*/  FRND R0, R0 ;  /* 0x0000000000007307 */ /* 0x000e620000201000 */
[----:B------:R-:W-:Y:S01]  /*0460*/  FSETP.GEU.AND P0, PT, R11, 0.40999999642372131348, PT ;  /* 0x3ed1eb850b00780b */ /* 0x000fe20003f0e000 */
[----:B------:R3:W4:Y:S03]  /*0470*/  LDG.E.EL R7, desc[UR4][R6.64] ;  /* 0x0000000406077981 */ /* 0x000726000c2e1900 */
[----:B-1----:R-:W-:-:S02]  /*0480*/  FSEL R20, R0, RZ, P0 ;  /* 0x000000ff00147208 */ /* 0x002fc40000000000 */
[----:B------:R-:W-:-:S03]  /*0490*/  MOV R0, 0x3ab5ebe6 ;  /* 0x3ab5ebe600007802 */ /* 0x000fc60000000f00 */
[C---:B------:R-:W-:Y:S01]  /*04a0*/  FFMA.FTZ R11, -R20.reuse, 0.693145751953125, R25 ;  /* 0x3f317200140b7823 */ /* 0x040fe20000010119 */
[----:B------:R-:W-:-:S03]  /*04b0*/  FSETP.NEU.AND P5, PT, R20, 128, PT ;  /* 0x430000001400780b */ /* 0x000fc60003fad000 */
[C---:B------:R-:W-:Y:S01]  /*04c0*/  FFMA.FTZ R11, -R20.reuse, 1.428606765330187045e-06, R11 ;  /* 0x35bfbe8e140b7823 */ /* 0x040fe2000001010b */
[----:B------:R-:W-:-:S03]  /*04d0*/  FSEL R27, R20, 127, P5 ;  /* 0x42fe0000141b7808 */ /* 0x000fc60002800000 */
[C---:B------:R-:W-:Y:S01]  /*04e0*/  FFMA.FTZ R23, R11.reuse, R0, 0.0083824126049876213074 ;  /* 0x3c0956630b177423 */ /* 0x040fe20000010000 */
[----:B------:R-:W1:Y:S03]  /*04f0*/  MUFU.EX2 R20, R27 ;  /* 0x0000001b00147308 */ /* 0x000e660000000800 */
[----:B------:R-:W-:-:S04]  /*0500*/  FFMA.FTZ R23, R11, R23, 0.041667830199003219604 ;  /* 0x3d2aabe30b177423 */ /* 0x000fc80000010017 */
[----:B------:R-:W-:-:S04]  /*0510*/  FFMA.FTZ R23, R11, R23, 0.16666397452354431152 ;  /* 0x3e2aa9f60b177423 */ /* 0x000fc80000010017 */
[----:B0-----:R-:W-:-:S04]  /*0520*/  FFMA.FTZ R28, R11, R23, 0.49999994039535522461 ;  /* 0x3efffffe0b1c7423 */ /* 0x001fc80000010017 */
[----:B------:R-:W-:Y:S01]  /*0530*/  FMUL R28, R11, R28 ;  /* 0x0000001c0b1c7220 */ /* 0x000fe20000400000 */
[----:B-1----:R-:W-:-:S03]  /*0540*/  FADD R23, R20, -1 ;  /* 0xbf80000014177421 */ /* 0x002fc60000000000 */
[----:B------:R-:W-:-:S04]  /*0550*/  FFMA.FTZ R11, R11, R28, R11 ;  /* 0x0000001c0b0b7223 */ /* 0x000fc8000001000b */
[----:B------:R-:W-:Y:S01]  /*0560*/  FFMA.FTZ R28, R20, R11, R23 ;  /* 0x0000000b141c7223 */ /* 0x000fe20000010017 */
[----:B------:R-:W-:-:S04]  /*0570*/  FMUL R20, R24, 1.4426950216293334961 ;  /* 0x3fb8aa3b18147820 */ /* 0x000fc80000400000 */
[----:B------:R-:W0:Y:S01]  /*0580*/  FRND R11, R20 ;  /* 0x00000014000b7307 */ /* 0x000e220000201000 */
[----:B---3--:R-:W-:-:S05]  /*0590*/  FADD.FTZ R6, |R24|, -RZ ;  /* 0x800000ff18067221 */ /* 0x008fca0000010200 */
[----:B------:R-:W-:Y:S01]  /*05a0*/  FSETP.GEU.AND P0, PT, R6, 0.40999999642372131348, PT ;  /* 0x3ed1eb850600780b */ /* 0x000fe20003f0e000 */
[----:B------:R-:W-:-:S04]  /*05b0*/  IMAD.WIDE R18, R3, 0x4, R18 ;  /* 0x0000000403127825 */ /* 0x000fc800078e0212 */
[----:B------:R-:W-:Y:S01]  /*05c0*/  IMAD.WIDE R8, R3, 0x4, R8 ;  /* 0x0000000403087825 */ /* 0x000fe200078e0208 */
[----:B------:R1:W3:Y:S01]  /*05d0*/  LDG.E.EL R6, desc[UR4][R18.64] ;  /* 0x0000000412067981 */ /* 0x0002e2000c2e1900 */
[----:B0-----:R-:W-:Y:S02]  /*05e0*/  FSEL R11, R11, RZ, P0 ;  /* 0x000000ff0b0b7208 */ /* 0x001fe40000000000 */
[----:B------:R-:W-:-:S04]  /*05f0*/  IMAD.WIDE R16, R3, 0x4, R16 ;  /* 0x0000000403107825 */ /* 0x000fc800078e0210 */
[----:B------:R-:W-:-:S04]  /*0600*/  FFMA.FTZ R23, -R11, 0.693145751953125, R24 ;  /* 0x3f3172000b177823 */ /* 0x000fc80000010118 */
[----:B------:R-:W-:-:S04]  /*0610*/  FFMA.FTZ R3, -R11, 1.428606765330187045e-06, R23 ;  /* 0x35bfbe8e0b037823 */ /* 0x000fc80000010117 */
[----:B------:R-:W-:Y:S01]  /*0620*/  FFMA.FTZ R20, R3, R0, 0.0083824126049876213074 ;  /* 0x3c09566303147423 */ /* 0x000fe20000010000 */
[----:B------:R-:W-:-:S03]  /*0630*/  FSETP.NEU.AND P2, PT, R11, 128, PT ;  /* 0x430000000b00780b */ /* 0x000fc60003f4d000 */
[----:B------:R-:W-:Y:S01]  /*0640*/  FFMA.FTZ R20, R3, R20, 0.041667830199003219604 ;  /* 0x3d2aabe303147423 */ /* 0x000fe20000010014 */
[----:B------:R-:W-:-:S03]  /*0650*/  FSEL R29, R11, 127, P2 ;  /* 0x42fe00000b1d7808 */ /* 0x000fc60001000000 */
[C---:B------:R-:W-:Y:S01]  /*0660*/  FFMA.FTZ R20, R3.reuse, R20, 0.16666397452354431152 ;  /* 0x3e2aa9f603147423 */ /* 0x040fe20000010014 */
[----:B------:R-:W1:Y:S03]  /*0670*/  MUFU.EX2 R11, R29 ;  /* 0x0000001d000b7308 */ /* 0x000e660000000800 */
[----:B------:R-:W-:-:S04]  /*0680*/  FFMA.FTZ R20, R3, R20, 0.49999994039535522461 ;  /* 0x3efffffe03147423 */ /* 0x000fc80000010014 */
[----:B------:R-:W-:-:S04]  /*0690*/  FMUL R20, R3, R20 ;  /* 0x0000001403147220 */ /* 0x000fc80000400000 */
[----:B------:R-:W-:Y:S01]  /*06a0*/  FFMA.FTZ R20, R3, R20, R3 ;  /* 0x0000001403147223 */ /* 0x000fe20000010003 */
[----:B------:R-:W-:Y:S01]  /*06b0*/  FMUL R3, R10, 1.4426950216293334961 ;  /* 0x3fb8aa3b0a037820 */ /* 0x000fe20000400000 */
[----:B-1----:R-:W-:-:S05]  /*06c0*/  FADD R18, R11, -1 ;  /* 0xbf8000000b127421 */ /* 0x002fca0000000000 */
[----:B------:R-:W0:Y:S01]  /*06d0*/  FRND R3, R3 ;  /* 0x0000000300037307 */ /* 0x000e220000201000 */
[----:B------:R-:W-:Y:S01]  /*06e0*/  FFMA.FTZ R11, R11, R20, R18 ;  /* 0x000000140b0b7223 */ /* 0x000fe20000010012 */
[----:B------:R-:W-:Y:S01]  /*06f0*/  FADD.FTZ R18, |R10|, -RZ ;  /* 0x800000ff0a127221 */ /* 0x000fe20000010200 */
[----:B------:R-:W5:Y:S04]  /*0700*/  LDG.E.EL R20, desc[UR4][R16.64] ;  /* 0x0000000410147981 */ /* 0x000f68000c2e1900 */
[----:B------:R-:W-:-:S04]  /*0710*/  FSETP.GEU.AND P0, PT, R18, 0.40999999642372131348, PT ;  /* 0x3ed1eb851200780b */ /* 0x000fc80003f0e000 */
[----:B0-----:R-:W-:Y:S02]  /*0720*/  FSEL R19, R3, RZ, P0 ;  /* 0x000000ff03137208 */ /* 0x001fe40000000000 */
[----:B------:R0:W5:Y:S03]  /*0730*/  LDG.E.EL R3, desc[UR4][R8.64] ;  /* 0x0000000408037981 */ /* 0x000166000c2e1900 */
[C---:B------:R-:W-:Y:S01]  /*0740*/  FFMA.FTZ R18, -R19.reuse, 0.693145751953125, R10 ;  /* 0x3f31720013127823 */ /* 0x040fe2000001010a */
[----:B------:R-:W-:-:S03]  /*0750*/  FSETP.NEU.AND P0, PT, R19, 128, PT ;  /* 0x430000001300780b */ /* 0x000fc60003f0d000 */
[C---:B------:R-:W-:Y:S01]  /*0760*/  FFMA.FTZ R23, -R19.reuse, 1.428606765330187045e-06, R18 ;  /* 0x35bfbe8e13177823 */ /* 0x040fe20000010112 */
[----:B------:R-:W-:-:S03]  /*0770*/  FSEL R18, R19, 127, P0 ;  /* 0x42fe000013127808 */ /* 0x000fc60000000000 */
[C---:B0-----:R-:W-:Y:S01]  /*0780*/  FFMA.FTZ R8, R23.reuse, R0, 0.0083824126049876213074 ;  /* 0x3c09566317087423 */ /* 0x041fe20000010000 */
[----:B------:R-:W0:Y:S03]  /*0790*/  MUFU.EX2 R19, R18 ;  /* 0x0000001200137308 */ /* 0x000e260000000800 */
[----:B------:R-:W-:-:S04]  /*07a0*/  FFMA.FTZ R8, R23, R8, 0.041667830199003219604 ;  /* 0x3d2aabe317087423 */ /* 0x000fc80000010008 */
[----:B------:R-:W-:-:S04]  /*07b0*/  FFMA.FTZ R8, R23, R8, 0.16666397452354431152 ;  /* 0x3e2aa9f617087423 */ /* 0x000fc80000010008 */
[----:B------:R-:W-:-:S04]  /*07c0*/  FFMA.FTZ R8, R23, R8, 0.49999994039535522461 ;  /* 0x3efffffe17087423 */ /* 0x000fc80000010008 */
[----:B------:R-:W-:Y:S01]  /*07d0*/  FMUL R8, R23, R8 ;  /* 0x0000000817087220 */ /* 0x000fe20000400000 */
[----:B0-----:R-:W-:-:S03]  /*07e0*/  FADD R16, R19, -1 ;  /* 0xbf80000013107421 */ /* 0x001fc60000000000 */
[----:B------:R-:W-:-:S04]  /*07f0*/  FFMA.FTZ R8, R23, R8, R23 ;  /* 0x0000000817087223 */ /* 0x000fc80000010017 */
[----:B------:R-:W-:Y:S01]  /*0800*/  FFMA.FTZ R23, R19, R8, R16 ;  /* 0x0000000813177223 */ /* 0x000fe20000010010 */
[----:B------:R-:W-:-:S06]  /*0810*/  FMUL R8, R26, 1.4426950216293334961 ;  /* 0x3fb8aa3b1a087820 */ /* 0x000fcc0000400000 */
[----:B------:R-:W0:Y:S01]  /*0820*/  FRND R8, R8 ;  /* 0x0000000800087307 */ /* 0x000e220000201000 */
[----:B------:R-:W-:-:S05]  /*0830*/  FADD.FTZ R9, |R26|, -RZ ;  /* 0x800000ff1a097221 */ /* 0x000fca0000010200 */
[----:B------:R-:W-:-:S04]  /*0840*/  FSETP.GEU.AND P1, PT, R9, 0.40999999642372131348, PT ;  /* 0x3ed1eb850900780b */ /* 0x000fc80003f2e000 */
[----:B0-----:R-:W-:-:S05]  /*0850*/  FSEL R17, R8, RZ, P1 ;  /* 0x000000ff08117208 */ /* 0x001fca0000800000 */
[C---:B------:R-:W-:Y:S01]  /*0860*/  FFMA.FTZ R16, -R17.reuse, 0.693145751953125, R26 ;  /* 0x3f31720011107823 */ /* 0x040fe2000001011a */
[----:B------:R-:W-:Y:S01]  /*0870*/  @!P5 FADD R28, R28, R28 ;  /* 0x0000001c1c1cd221 */ /* 0x000fe20000000000 */
[C---:B------:R-:W-:Y:S02]  /*0880*/  FSETP.NEU.AND P5, PT, R17.reuse, 128, PT ;  /* 0x430000001100780b */ /* 0x040fe40003fad000 */
[C---:B------:R-:W-:Y:S02]  /*0890*/  FFMA.FTZ R9, -R17.reuse, 1.428606765330187045e-06, R16 ;  /* 0x35bfbe8e11097823 */ /* 0x040fe40000010110 */
[----:B------:R-:W-:Y:S02]  /*08a0*/  FSEL R16, R17, 127, P5 ;  /* 0x42fe000011107808 */ /* 0x000fe40002800000 */
[----:B------:R-:W-:-:S04]  /*08b0*/  FFMA.FTZ R8, R9, R0, 0.0083824126049876213074 ;  /* 0x3c09566309087423 */ /* 0x000fc80000010000 */
[C---:B------:R-:W-:Y:S02]  /*08c0*/  FFMA.FTZ R17, R9.reuse, R8, 0.041667830199003219604 ;  /* 0x3d2aabe309117423 */ /* 0x040fe40000010008 */
[----:B------:R-:W0:Y:S02]  /*08d0*/  MUFU.EX2 R8, R16 ;  /* 0x0000001000087308 */ /* 0x000e240000000800 */
[----:B------:R-:W-:-:S04]  /*08e0*/  FFMA.FTZ R17, R9, R17, 0.16666397452354431152 ;  /* 0x3e2aa9f609117423 */ /* 0x000fc80000010011 */
[----:B------:R-:W-:-:S04]  /*08f0*/  FFMA.FTZ R17, R9, R17, 0.49999994039535522461 ;  /* 0x3efffffe09117423 */ /* 0x000fc80000010011 */
[----:B------:R-:W-:-:S04]  /*0900*/  FMUL R17, R9, R17 ;  /* 0x0000001109117220 */ /* 0x000fc80000400000 */
[----:B------:R-:W-:Y:S01]  /*0910*/  FFMA.FTZ R17, R9, R17, R9 ;  /* 0x0000001109117223 */ /* 0x000fe20000010009 */
[----:B0-----:R-:W-:Y:S01]  /*0920*/  FADD R9, R8, -1 ;  /* 0xbf80000008097421 */ /* 0x001fe20000000000 */
[----:B------:R-:W-:-:S03]  /*0930*/  FSETP.GT.AND P4, PT, R27, 128, PT ;  /* 0x430000001b00780b */ /* 0x000fc60003f84000 */
[----:B------:R-:W-:Y:S02]  /*0940*/  FFMA.FTZ R17, R8, R17, R9 ;  /* 0x0000001108117223 */ /* 0x000fe40000010009 */
[----:B------:R-:W0:Y:S01]  /*0950*/  LDC.64 R8, c[0x0][0x248] ;  /* 0x00009200ff087b82 */ /* 0x000e220000000a00 */
[----:B------:R-:W-:Y:S02]  /*0960*/  FSEL R28, R28, +INF , !P4 ;  /* 0x7f8000001c1c7808 */ /* 0x000fe40006000000 */
[----:B------:R-:W-:Y:S02]  /*0970*/  FSETP.NEU.AND P4, PT, R25, RZ, PT ;  /* 0x000000ff1900720b */ /* 0x000fe40003f8d000 */
[----:B------:R-:W-:-:S04]  /*0980*/  FSETP.GEU.AND P6, PT, R27, -25, PT ;  /* 0xc1c800001b00780b */ /* 0x000fc80003fce000 */
[----:B------:R-:W-:Y:S02]  /*0990*/  FSEL R28, R28, -1, P6 ;  /* 0xbf8000001c1c7808 */ /* 0x000fe40003000000 */
[----:B------:R-:W-:Y:S01]  /*09a0*/  FSETP.NEU.AND P6, PT, R26, RZ, PT ;  /* 0x000000ff1a00720b */ /* 0x000fe20003fcd000 */
[----:B------:R-:W-:Y:S01]  /*09b0*/  @!P5 FADD R17, R17, R17 ;  /* 0x000000111111d221 */ /* 0x000fe20000000000 */
[----:B------:R-:W-:-:S03]  /*09c0*/  FSETP.GT.AND P5, PT, R16, 128, PT ;  /* 0x430000001000780b */ /* 0x000fc60003fa4000 */
[----:B------:R-:W-:Y:S01]  /*09d0*/  @!P4 FADD R28, R25, R25 ;  /* 0x00000019191cc221 */ /* 0x000fe20000000000 */
[----:B------:R-:W-:Y:S02]  /*09e0*/  FSETP.GEU.AND P4, PT, R16, -25, PT ;  /* 0xc1c800001000780b */ /* 0x000fe40003f8e000 */
[----:B------:R-:W-:Y:S02]  /*09f0*/  FSEL R17, R17, +INF , !P5 ;  /* 0x7f80000011117808 */ /* 0x000fe40006800000 */
[----:B------:R-:W-:Y:S02]  /*0a00*/  FSETP.GT.AND P5, PT, R25, RZ, PT ;  /* 0x000000ff1900720b */ /* 0x000fe40003fa4000 */
[----:B------:R-:W-:Y:S01]  /*0a10*/  FSEL R17, R17, -1, P4 ;  /* 0xbf80000011117808 */ /* 0x000fe20002000000 */
[----:B------:R-:W-:Y:S01]  /*0a20*/  @!P6 FADD R17, R26, R26 ;  /* 0x0000001a1a11e221 */ /* 0x000fe20000000000 */
[----:B0-----:R-:W-:Y:S01]  /*0a30*/  IMAD.WIDE R8, R2, 0x4, R8 ;  /* 0x0000000402087825 */ /* 0x001fe200078e0208 */
[----:B------:R-:W-:-:S02]  /*0a40*/  FSETP.GT.AND P6, PT, R26, RZ, PT ;  /* 0x000000ff1a00720b */ /* 0x000fc40003fc4000 */
[----:B------:R-:W-:Y:S02]  /*0a50*/  FSEL R25, R25, R28, P5 ;  /* 0x0000001c19197208 */ /* 0x000fe40002800000 */
[C---:B------:R-:W-:Y:S02]  /*0a60*/  FSETP.GT.AND P4, PT, R18.reuse, 128, PT ;  /* 0x430000001200780b */ /* 0x040fe40003f84000 */
[----:B------:R-:W-:Y:S02]  /*0a70*/  FSETP.GEU.AND P5, PT, R18, -25, PT ;  /* 0xc1c800001200780b */ /* 0x000fe40003fae000 */
[----:B------:R-:W-:Y:S02]  /*0a80*/  FSEL R26, R26, R17, P6 ;  /* 0x000000111a1a7208 */ /* 0x000fe40003000000 */
[----:B------:R-:W3:Y:S01]  /*0a90*/  LDG.E.128 R16, desc[UR4][R8.64] ;  /* 0x0000000408107981 */ /* 0x000ee2000c1e1d00 */
[----:B------:R-:W-:-:S05]  /*0aa0*/  @!P0 FADD R23, R23, R23 ;  /* 0x0000001717178221 */ /* 0x000fca0000000000 */
[----:B------:R-:W-:-:S04]  /*0ab0*/  FSEL R23, R23, +INF , !P4 ;  /* 0x7f80000017177808 */ /* 0x000fc80006000000 */
[----:B------:R-:W-:Y:S02]  /*0ac0*/  FSEL R27, R23, -1, P5 ;  /* 0xbf800000171b7808 */ /* 0x000fe40002800000 */
[----:B------:R-:W-:Y:S01]  /*0ad0*/  FSETP.NEU.AND P0, PT, R10, RZ, PT ;  /* 0x000000ff0a00720b */ /* 0x000fe20003f0d000 */
[----:B------:R-:W-:Y:S01]  /*0ae0*/  @!P2 FADD R11, R11, R11 ;  /* 0x0000000b0b0ba221 */ /* 0x000fe20000000000 */
[C---:B------:R-:W-:Y:S02]  /*0af0*/  FSETP.GT.AND P1, PT, R29.reuse, 128, PT ;  /* 0x430000001d00780b */ /* 0x040fe40003f24000 */
[----:B------:R-:W-:Y:S02]  /*0b00*/  FSETP.GEU.AND P3, PT, R29, -25, PT ;  /* 0xc1c800001d00780b */ /* 0x000fe40003f6e000 */
[----:B------:R-:W-:-:S07]  /*0b10*/  FSETP.NEU.AND P2, PT, R24, RZ, PT ;  /* 0x000000ff1800720b */ /* 0x000fce0003f4d000 */
[C---:B------:R-:W-:Y:S01]  /*0b20*/  @!P0 FADD R27, R10.reuse, R10 ;  /* 0x0000000a0a1b8221 */ /* 0x040fe20000000000 */
[----:B------:R-:W-:-:S04]  /*0b30*/  FSETP.GT.AND P0, PT, R10, RZ, PT ;  /* 0x000000ff0a00720b */ /* 0x000fc80003f04000 */
[----:B------:R-:W-:Y:S02]  /*0b40*/  FSEL R27, R10, R27, P0 ;  /* 0x0000001b0a1b7208 */ /* 0x000fe40000000000 */
[----:B------:R-:W-:Y:S02]  /*0b50*/  FSEL R11, R11, +INF , !P1 ;  /* 0x7f8000000b0b7808 */ /* 0x000fe40004800000 */
[C---:B------:R-:W-:Y:S02]  /*0b60*/  FSETP.GT.AND P1, PT, R24.reuse, RZ, PT ;  /* 0x000000ff1800720b */ /* 0x040fe40003f24000 */
[----:B------:R-:W-:Y:S01]  /*0b70*/  FSEL R11, R11, -1, P3 ;  /* 0xbf8000000b0b7808 */ /* 0x000fe20001800000 */
[----:B------:R-:W-:-:S05]  /*0b80*/  @!P2 FADD R11, R24, R24 ;  /* 0x00000018180ba221 */ /* 0x000fca0000000000 */
[----:B------:R-:W-:Y:S02]  /*0b90*/  FSEL R24, R24, R11, P1 ;  /* 0x0000000b18187208 */ /* 0x000fe40000800000 */
[----:B------:R-:W4:Y:S04]  /*0ba0*/  LDG.E.128 R8, desc[UR4][R8.64+0x800] ;  /* 0x0008000408087981 */ /* 0x000f28000c1e1d00 */
[----:B------:R0:W-:Y:S01]  /*0bb0*/  STG.E.128 desc[UR4][R4.64], R12 ;  /* 0x0000000c04007986 */ /* 0x0001e2000c101d04 */
[----:B--2---:R-:W-:Y:S01]  /*0bc0*/  FADD R22, R22, 9.9999997473787516356e-06 ;  /* 0x3727c5ac16167421 */ /* 0x004fe20000000000 */
[----:B---3--:R-:W-:-:S04]  /*0bd0*/  FADD R23, R19, R26 ;  /* 0x0000001a13177221 */ /* 0x008fc80000000000 */
[----:B------:R-:W-:-:S06]  /*0be0*/  FMUL R28, R23, 1.4426950216293334961 ;  /* 0x3fb8aa3b171c7820 */ /* 0x000fcc0000400000 */
[----:B------:R-:W1:Y:S01]  /*0bf0*/  FRND R28, R28 ;  /* 0x0000001c001c7307 */ /* 0x000e620000201000 */
[----:B------:R-:W-:-:S05]  /*0c00*/  FADD.FTZ R29, |R23|, -RZ ;  /* 0x800000ff171d7221 */ /* 0x000fca0000010200 */
[----:B------:R-:W-:-:S04]  /*0c10*/  FSETP.GEU.AND P0, PT, R29, 0.40999999642372131348, PT ;  /* 0x3ed1eb851d00780b */ /* 0x000fc80003f0e000 */
[----:B-1----:R-:W-:-:S05]  /*0c20*/  FSEL R28, R28, RZ, P0 ;  /* 0x000000ff1c1c7208 */ /* 0x002fca0000000000 */
[C---:B------:R-:W-:Y:S01]  /*0c30*/  FFMA.FTZ R29, -R28.reuse, 0.693145751953125, R23 ;  /* 0x3f3172001c1d7823 */ /* 0x040fe20000010117 */
[----:B------:R-:W-:-:S03]  /*0c40*/  FSETP.NEU.AND P4, PT, R28, 128, PT ;  /* 0x430000001c00780b */ /* 0x000fc60003f8d000 */
[C---:B------:R-:W-:Y:S01]  /*0c50*/  FFMA.FTZ R29, -R28.reuse, 1.428606765330187045e-06, R29 ;  /* 0x35bfbe8e1c1d7823 */ /* 0x040fe2000001011d */
[----:B0-----:R-:W-:-:S03]  /*0c60*/  FSEL R12, R28, 127, P4 ;  /* 0x42fe00001c0c7808 */ /* 0x001fc60002000000 */
[----:B------:R-:W-:Y:S01]  /*0c70*/  FFMA.FTZ R14, R29, R0, 0.0083824126049876213074 ;  /* 0x3c0956631d0e7423 */ /* 0x000fe20000010000 */
[----:B------:R-:W-:-:S03]  /*0c80*/  FSETP.GT.AND P3, PT, R26, -R19, PT ;  /* 0x800000131a00720b */ /* 0x000fc60003f64000 */
[C---:B------:R-:W-:Y:S01]  /*0c90*/  FFMA.FTZ R26, R29.reuse, R14, 0.041667830199003219604 ;  /* 0x3d2aabe31d1a7423 */ /* 0x040fe2000001000e */
[----:B------:R-:W-:Y:S01]  /*0ca0*/  FADD R14, R18, R27 ;  /* 0x0000001b120e7221 */ /* 0x000fe20000000000 */
[----:B------:R-:W0:Y:S02]  /*0cb0*/  MUFU.EX2 R12, R12 ;  /* 0x0000000c000c7308 */ /* 0x000e240000000800 */
[----:B------:R-:W-:Y:S01]  /*0cc0*/  FFMA.FTZ R26, R29, R26, 0.16666397452354431152 ;  /* 0x3e2aa9f61d1a7423 */ /* 0x000fe2000001001a */
[----:B------:R-:W-:-:S03]  /*0cd0*/  FMUL R13, R14, 1.4426950216293334961 ;  /* 0x3fb8aa3b0e0d7820 */ /* 0x000fc60000400000 */
[----:B------:R-:W-:Y:S02]  /*0ce0*/  FFMA.FTZ R26, R29, R26, 0.49999994039535522461 ;  /* 0x3efffffe1d1a7423 */ /* 0x000fe4000001001a */
[----:B------:R-:W1:Y:S01]  /*0cf0*/  FRND R15, R13 ;  /* 0x0000000d000f7307 */ /* 0x000e620000201000 */
[----:B------:R-:W-:Y:S01]  /*0d00*/  FSETP.GT.AND P2, PT, R27, -R18, PT ;  /* 0x800000121b00720b */ /* 0x000fe20003f44000 */
[----:B------:R-:W-:Y:S01]  /*0d10*/  FMUL R26, R29, R26 ;  /* 0x0000001a1d1a7220 */ /* 0x000fe20000400000 */
[----:B------:R-:W-:-:S03]  /*0d20*/  FADD.FTZ R18, |R14|, -RZ ;  /* 0x800000ff0e127221 */ /* 0x000fc60000010200 */
[----:B------:R-:W-:Y:S01]  /*0d30*/  FFMA.FTZ R29, R29, R26, R29 ;  /* 0x0000001a1d1d7223 */ /* 0x000fe2000001001d */
[----:B0-----:R-:W-:Y:S01]  /*0d40*/  FADD R19, R12, -1 ;  /* 0xbf8000000c137421 */ /* 0x001fe20000000000 */
[----:B------:R-:W-:Y:S02]  /*0d50*/  FSETP.GEU.AND P0, PT, R18, 0.40999999642372131348, PT ;  /* 0x3ed1eb851200780b */ /* 0x000fe40003f0e000 */
[----:B------:R-:W-:Y:S01]  /*0d60*/  FSEL R28, R28, 127, P4 ;  /* 0x42fe00001c1c7808 */ /* 0x000fe20002000000 */
[----:B------:R-:W-:Y:S01]  /*0d70*/  FFMA.FTZ R19, R12, R29, R19 ;  /* 0x0000001d0c137223 */ /* 0x000fe20000010013 */
[----:B------:R-:W-:Y:S02]  /*0d80*/  FSETP.NEU.AND P1, PT, R23, RZ, PT ;  /* 0x000000ff1700720b */ /* 0x000fe40003f2d000 */
[----:B-1----:R-:W-:Y:S01]  /*0d90*/  FSEL R15, R15, RZ, P0 ;  /* 0x000000ff0f0f7208 */ /* 0x002fe20000000000 */
[----:B------:R-:W-:Y:S01]  /*0da0*/  @!P4 FADD R19, R19, R19 ;  /* 0x000000131313c221 */ /* 0x000fe20000000000 */
[----:B------:R-:W-:-:S03]  /*0db0*/  FSETP.GT.AND P4, PT, R28, 128, PT ;  /* 0x430000001c00780b */ /* 0x000fc60003f84000 */
[----:B------:R-:W-:Y:S01]  /*0dc0*/  FFMA.FTZ R18, -R15, 0.693145751953125, R14 ;  /* 0x3f3172000f127823 */ /* 0x000fe2000001010e */
[----:B------:R-:W-:Y:S02]  /*0dd0*/  FSEL R12, R19, +INF , !P4 ;  /* 0x7f800000130c7808 */ /* 0x000fe40006000000 */
[----:B------:R-:W-:Y:S01]  /*0de0*/  FSETP.GEU.AND P5, PT, R28, -25, PT ;  /* 0xc1c800001c00780b */ /* 0x000fe20003fae000 */
[C---:B------:R-:W-:Y:S01]  /*0df0*/  FFMA.FTZ R19, -R15.reuse, 1.428606765330187045e-06, R18 ;  /* 0x35bfbe8e0f137823 */ /* 0x040fe20000010112 */
[----:B------:R-:W-:Y:S01]  /*0e00*/  FSETP.NEU.AND P4, PT, R15, 128, PT ;  /* 0x430000000f00780b */ /* 0x000fe20003f8d000 */
[----:B------:R-:W-:Y:S01]  /*0e10*/  FADD R26, R23, R23 ;  /* 0x00000017171a7221 */ /* 0x000fe20000000000 */
[----:B------:R-:W-:Y:S01]  /*0e20*/  FSETP.GT.AND P0, PT, R24, -R17, PT ;  /* 0x800000111800720b */ /* 0x000fe20003f04000 */
[----:B------:R-:W-:Y:S01]  /*0e30*/  FADD R13, R17, R24 ;  /* 0x00000018110d7221 */ /* 0x000fe20000000000 */
[----:B------:R-:W-:Y:S01]  /*0e40*/  @P1 FSEL R26, R12, -1, P5 ;  /* 0xbf8000000c1a1808 */ /* 0x000fe20002800000 */
[----:B------:R-:W-:Y:S01]  /*0e50*/  FFMA.FTZ R12, R19, R0, 0.0083824126049876213074 ;  /* 0x3c095663130c7423 */ /* 0x000fe20000010000 */
[----:B------:R-:W-:Y:S01]  /*0e60*/  FSEL R17, R15, 127, P4 ;  /* 0x42fe00000f117808 */ /* 0x000fe20002000000 */
[----:B------:R-:W-:-:S02]  /*0e70*/  FMUL R18, R13, 1.4426950216293334961 ;  /* 0x3fb8aa3b0d127820 */ /* 0x000fc40000400000 */
[----:B------:R-:W-:-:S03]  /*0e80*/  FFMA.FTZ R12, R19, R12, 0.041667830199003219604 ;  /* 0x3d2aabe3130c7423 */ /* 0x000fc6000001000c */
[----:B------:R-:W0:Y:S01]  /*0e90*/  MUFU.EX2 R17, R17 ;  /* 0x0000001100117308 */ /* 0x000e220000000800 */
[----:B------:R-:W-:Y:S01]  /*0ea0*/  FFMA.FTZ R24, R19, R12, 0.16666397452354431152 ;  /* 0x3e2aa9f613187423 */ /* 0x000fe2000001000c */
[----:B------:R-:W-:-:S06]  /*0eb0*/  FADD.FTZ R12, |R13|, -RZ ;  /* 0x800000ff0d0c7221 */ /* 0x000fcc0000010200 */
[----:B------:R-:W1:Y:S01]  /*0ec0*/  FRND R18, R18 ;  /* 0x0000001200127307 */ /* 0x000e620000201000 */
[----:B------:R-:W-:Y:S01]  /*0ed0*/  FFMA.FTZ R24, R19, R24, 0.49999994039535522461 ;  /* 0x3efffffe13187423 */ /* 0x000fe20000010018 */
[----:B------:R-:W-:-:S03]  /*0ee0*/  FSETP.GEU.AND P5, PT, R12, 0.40999999642372131348, PT ;  /* 0x3ed1eb850c00780b */ /* 0x000fc60003fae000 */
[----:B------:R-:W-:Y:S01]  /*0ef0*/  FMUL R24, R19, R24 ;  /* 0x0000001813187220 */ /* 0x000fe20000400000 */
[----:B------:R-:W-:Y:S01]  /*0f00*/  FSETP.GT.AND P1, PT, R25, -R16, PT ;  /* 0x800000101900720b */ /* 0x000fe20003f24000 */
[----:B------:R-:W-:Y:S01]  /*0f10*/  FADD R12, R16, R25 ;  /* 0x00000019100c7221 */ /* 0x000fe20000000000 */
[----:B0-----:R-:W-:Y:S01]  /*0f20*/  FADD R16, R17, -1 ;  /* 0xbf80000011107421 */ /* 0x001fe20000000000 */
[----:B------:R-:W-:-:S04]  /*0f30*/  FFMA.FTZ R24, R19, R24, R19 ;  /* 0x0000001813187223 */ /* 0x000fc80000010013 */
[----:B------:R-:W-:Y:S01]  /*0f40*/  FFMA.FTZ R19, R17, R24, R16 ;  /* 0x0000001811137223 */ /* 0x000fe20000010010 */
[----:B-1----:R-:W-:Y:S02]  /*0f50*/  FSEL R18, R18, RZ, P5 ;  /* 0x000000ff12127208 */ /* 0x002fe40002800000 */
[----:B------:R-:W-:Y:S01]  /*0f60*/  FSEL R24, R15, 127, P4 ;  /* 0x42fe00000f187808 */ /* 0x000fe20002000000 */
[----:B------:R-:W-:Y:S01]  /*0f70*/  @!P4 FADD R19, R19, R19 ;  /* 0x000000131313c221 */ /* 0x000fe20000000000 */
[----:B------:R-:W-:Y:S01]  /*0f80*/  FSETP.NEU.AND P5, PT, R14, RZ, PT ;  /* 0x000000ff0e00720b */ /* 0x000fe20003fad000 */
[----:B------:R-:W-:Y:S01]  /*0f90*/  FFMA.FTZ R15, -R18, 0.693145751953125, R13 ;  /* 0x3f317200120f7823 */ /* 0x000fe2000001010d */
[----:B------:R-:W-:-:S03]  /*0fa0*/  FSETP.GT.AND P4, PT, R24, 128, PT ;  /* 0x430000001800780b */ /* 0x000fc60003f84000 */
[C---:B------:R-:W-:Y:S01]  /*0fb0*/  FFMA.FTZ R15, -R18.reuse, 1.428606765330187045e-06, R15 ;  /* 0x35bfbe8e120f7823 */ /* 0x040fe2000001010f */
[----:B------:R-:W-:Y:S01]  /*0fc0*/  FSEL R19, R19, +INF , !P4 ;  /* 0x7f80000013137808 */ /* 0x000fe20006000000 */
[----:B------:R0:W1:Y:S01]  /*0fd0*/  MUFU.SQRT R16, R22 ;  /* 0x0000001600107308 */ /* 0x0000620000002000 */
[----:B------:R-:W-:Y:S01]  /*0fe0*/  FSETP.NEU.AND P4, PT, R18, 128, PT ;  /* 0x430000001200780b */ /* 0x000fe20003f8d000 */
[----:B------:R-:W-:Y:S01]  /*0ff0*/  FMUL R17, R12, 1.4426950216293334961 ;  /* 0x3fb8aa3b0c117820 */ /* 0x000fe20000400000 */
[----:B------:R-:W-:Y:S02]  /*1000*/  FSETP.GEU.AND P6, PT, R24, -25, PT ;  /* 0xc1c800001800780b */ /* 0x000fe40003fce000 */
[----:B------:R-:W-:Y:S01]  /*1010*/  FSEL R24, R18, 127, P4 ;  /* 0x42fe000012187808 */ /* 0x000fe20002000000 */
[----:B0-----:R-:W-:Y:S01]  /*1020*/  FFMA.FTZ R22, R15, R0, 0.0083824126049876213074 ;  /* 0x3c0956630f167423 */ /* 0x001fe20000010000 */
[----:B------:R-:W-:Y:S01]  /*1030*/  FADD R25, R14, R14 ;  /* 0x0000000e0e197221 */ /* 0x000fe20000000000 */
[----:B------:R-:W-:-:S02]  /*1040*/  @P5 FSEL R25, R19, -1, P6 ;  /* 0xbf80000013195808 */ /* 0x000fc40003000000 */
[C---:B------:R-:W-:Y:S01]  /*1050*/  FFMA.FTZ R22, R15.reuse, R22, 0.041667830199003219604 ;  /* 0x3d2aabe30f167423 */ /* 0x040fe20000010016 */
[----:B------:R-:W0:Y:S03]  /*1060*/  FRND R17, R17 ;  /* 0x0000001100117307 */ /* 0x000e260000201000 */
[----:B------:R-:W-:-:S05]  /*1070*/  FFMA.FTZ R28, R15, R22, 0.16666397452354431152 ;  /* 0x3e2aa9f60f1c7423 */ /* 0x000fca0000010016 */
[----:B------:R-:W2:Y:S01]  /*1080*/  MUFU.EX2 R19, R24 ;  /* 0x0000001800137308 */ /* 0x000ea20000000800 */
[----:B------:R-:W-:Y:S01]  /*1090*/  FADD.FTZ R22, |R12|, -RZ ;  /* 0x800000ff0c167221 */ /* 0x000fe20000010200 */
[----:B------:R-:W-:Y:S01]  /*10a0*/  FFMA.FTZ R28, R15, R28, 0.49999994039535522461 ;  /* 0x3efffffe0f1c7423 */ /* 0x000fe2000001001c */
[----:B-1----:R-:W-:-:S03]  /*10b0*/  FSETP.GT.AND P5, PT, R16, 8.50705917302346158658e+37, PT ;  /* 0x7e8000001000780b */ /* 0x002fc60003fa4000 */
[----:B------:R-:W-:Y:S01]  /*10c0*/  FMUL R28, R15, R28 ;  /* 0x0000001c0f1c7220 */ /* 0x000fe20000400000 */
[----:B------:R-:W-:-:S03]  /*10d0*/  FSETP.GEU.AND P6, PT, R22, 0.40999999642372131348, PT ;  /* 0x3ed1eb851600780b */ /* 0x000fc60003fce000 */
[----:B------:R-:W-:Y:S01]  /*10e0*/  FFMA.FTZ R28, R15, R28, R15 ;  /* 0x0000001c0f1c7223 */ /* 0x000fe2000001000f */
[----:B0-----:R-:W-:Y:S01]  /*10f0*/  FSEL R15, R17, RZ, P6 ;  /* 0x000000ff110f7208 */ /* 0x001fe20003000000 */
[----:B--2---:R-:W-:-:S04]  /*1100*/  FADD R22, R19, -1 ;  /* 0xbf80000013167421 */ /* 0x004fc80000000000 */
[----:B------:R-:W-:Y:S01]  /*1110*/  FFMA.FTZ R19, R19, R28, R22 ;  /* 0x0000001c13137223 */ /* 0x000fe20000010016 */
[----:B------:R-:W-:Y:S01]  /*1120*/  FFMA.FTZ R22, -R15, 0.693145751953125, R12 ;  /* 0x3f3172000f167823 */ /* 0x000fe2000001010c */
[C---:B------:R-:W-:Y:S01]  /*1130*/  FSETP.GEU.AND P6, PT, R16.reuse, 1.175494350822287508e-38, PT ;  /* 0x008000001000780b */ /* 0x040fe20003fce000 */
[----:B------:R-:W-:Y:S01]  /*1140*/  @P5 FMUL R16, R16, 0.25 ;  /* 0x3e80000010105820 */ /* 0x000fe20000400000 */
[----:B------:R-:W-:Y:S01]  /*1150*/  FSEL R24, R21, 1, P5 ;  /* 0x3f80000015187808 */ /* 0x000fe20002800000 */
[C---:B------:R-:W-:Y:S01]  /*1160*/  FFMA.FTZ R17, -R15.reuse, 1.428606765330187045e-06, R22 ;  /* 0x35bfbe8e0f117823 */ /* 0x040fe20000010116 */
[----:B------:R-:W-:-:S03]  /*1170*/  FSETP.NEU.AND P5, PT, R15, 128, PT ;  /* 0x430000000f00780b */ /* 0x000fc60003fad000 */
[----:B------:R-:W-:Y:S01]  /*1180*/  FFMA.FTZ R28, R17, R0, 0.0083824126049876213074 ;  /* 0x3c095663111c7423 */ /* 0x000fe20000010000 */
[----:B------:R-:W-:-:S03]  /*1190*/  FSEL R22, R15, 127, P5 ;  /* 0x42fe00000f167808 */ /* 0x000fc60002800000 */
[C---:B------:R-:W-:Y:S01]  /*11a0*/  FFMA.FTZ R28, R17.reuse, R28, 0.041667830199003219604 ;  /* 0x3d2aabe3111c7423 */ /* 0x040fe2000001001c */
[----:B------:R-:W0:Y:S03]  /*11b0*/  MUFU.EX2 R21, R22 ;  /* 0x0000001600157308 */ /* 0x000e260000000800 */
[----:B------:R-:W-:-:S04]  /*11c0*/  FFMA.FTZ R28, R17, R28, 0.16666397452354431152 ;  /* 0x3e2aa9f6111c7423 */ /* 0x000fc8000001001c */
[----:B------:R-:W-:-:S04]  /*11d0*/  FFMA.FTZ R28, R17, R28, 0.49999994039535522461 ;  /* 0x3efffffe111c7423 */ /* 0x000fc8000001001c */
[----:B------:R-:W-:Y:S01]  /*11e0*/  FMUL R28, R17, R28 ;  /* 0x0000001c111c7220 */ /* 0x000fe20000400000 */
[----:B------:R-:W-:-:S03]  /*11f0*/  @!P6 FMUL R16, R16, 16777216 ;  /* 0x4b8000001010e820 */ /* 0x000fc60000400000 */
[----:B------:R-:W-:Y:S01]  /*1200*/  FFMA.FTZ R28, R17, R28, R17 ;  /* 0x0000001c111c7223 */ /* 0x000fe20000010011 */
[----:B0-----:R-:W-:Y:S01]  /*1210*/  FADD R17, R21, -1 ;  /* 0xbf80000015117421 */ /* 0x001fe20000000000 */
[----:B------:R-:W-:-:S03]  /*1220*/  @!P6 FMUL R24, R24, 16777216 ;  /* 0x4b8000001818e820 */ /* 0x000fc60000400000 */
[----:B------:R-:W-:Y:S02]  /*1230*/  FFMA.FTZ R21, R21, R28, R17 ;  /* 0x0000001c15157223 */ /* 0x000fe40000010011 */
[----:B------:R-:W0:Y:S01]  /*1240*/  MUFU.RCP R17, R16 ;  /* 0x0000001000117308 */ /* 0x000e220000001000 */
[----:B------:R-:W-:Y:S02]  /*1250*/  FSEL R18, R18, 127, P4 ;  /* 0x42fe000012127808 */ /* 0x000fe40002000000 */
[----:B------:R-:W-:Y:S01]  /*1260*/  FSETP.NEU.AND P6, PT, R13, RZ, PT ;  /* 0x000000ff0d00720b */ /* 0x000fe20003fcd000 */
[----:B------:R-:W-:Y:S01]  /*1270*/  @!P4 FADD R19, R19, R19 ;  /* 0x000000131313c221 */ /* 0x000fe20000000000 */
[----:B------:R-:W-:-:S04]  /*1280*/  FSETP.GT.AND P4, PT, R18, 128, PT ;  /* 0x430000001200780b */ /* 0x000fc80003f84000 */
[----:B------:R-:W-:Y:S02]  /*1290*/  FSEL R19, R19, +INF , !P4 ;  /* 0x7f80000013137808 */ /* 0x000fe40006000000 */
[----:B------:R-:W-:Y:S01]  /*12a0*/  FSETP.GEU.AND P4, PT, R18, -25, PT ;  /* 0xc1c800001200780b */ /* 0x000fe20003f8e000 */
[----:B------:R-:W-:Y:S01]  /*12b0*/  FADD R22, R13, R13 ;  /* 0x0000000d0d167221 */ /* 0x000fe20000000000 */
[----:B0-----:R-:W-:-:S03]  /*12c0*/  FMUL R24, R17, R24 ;  /* 0x0000001811187220 */ /* 0x001fc60000400000 */
[----:B------:R-:W-:Y:S02]  /*12d0*/  @P6 FSEL R22, R19, -1, P4 ;  /* 0xbf80000013166808 */ /* 0x000fe40002000000 */
[----:B------:R-:W4:Y:S01]  /*12e0*/  LDG.E.128 R16, desc[UR4][R4.64+0x800] ;  /* 0x0008000404107981 */ /* 0x000f22000c1e1d00 */
[----:B------:R-:W-:Y:S02]  /*12f0*/  FSETP.NEU.AND P4, PT, R12, RZ, PT ;  /* 0x000000ff0c00720b */ /* 0x000fe40003f8d000 */
[----:B------:R-:W-:Y:S01]  /*1300*/  FSEL R15, R15, 127, P5 ;  /* 0x42fe00000f0f7808 */ /* 0x000fe20002800000 */
[----:B------:R-:W-:-:S03]  /*1310*/  @!P5 FADD R21, R21, R21 ;  /* 0x000000151515d221 */ /* 0x000fc60000000000 */
[C---:B------:R-:W-:Y:S02]  /*1320*/  FSETP.GT.AND P5, PT, R15.reuse, 128, PT ;  /* 0x430000000f00780b */ /* 0x040fe40003fa4000 */
[----:B------:R-:W-:Y:S02]  /*1330*/  FSETP.GEU.AND P6, PT, R15, -25, PT ;  /* 0xc1c800000f00780b */ /* 0x000fe40003fce000 */
[----:B------:R-:W-:Y:S01]  /*1340*/  FSEL R15, R21, +INF , !P5 ;  /* 0x7f800000150f7808 */ /* 0x000fe20006800000 */
[----:B------:R-:W-:-:S03]  /*1350*/  FADD R21, R12, R12 ;  /* 0x0000000c0c157221 */ /* 0x000fc60000000000 */
[----:B------:R-:W-:Y:S02]  /*1360*/  @P4 FSEL R21, R15, -1, P6 ;  /* 0xbf8000000f154808 */ /* 0x000fe40003000000 */
[----:B------:R-:W-:Y:S02]  /*1370*/  FSEL R15, R23, R26, P3 ;  /* 0x0000001a170f7208 */ /* 0x000fe40001800000 */
[----:B------:R-:W-:Y:S01]  /*1380*/  FSEL R14, R14, R25, P2 ;  /* 0x000000190e0e7208 */ /* 0x000fe20001000000 */
[----:B----4-:R-:W-:-:S04]  /*1390*/  FADD R16, R16, R7 ;  /* 0x0000000710107221 */ /* 0x010fc80000000000 */
[----:B------:R-:W-:Y:S01]  /*13a0*/  FADD R23, -R6, R16 ;  /* 0x0000001006177221 */ /* 0x000fe20000000100 */
[----:B------:R-:W-:-:S03]  /*13b0*/  FADD R17, R17, R7 ;  /* 0x0000000711117221 */ /* 0x000fc60000000000 */
[-C--:B------:R-:W-:Y:S01]  /*13c0*/  FMUL R23, R23, R24.reuse ;  /* 0x0000001817177220 */ /* 0x080fe20000400000 */
[--C-:B------:R-:W-:Y:S01]  /*13d0*/  FADD R19, R19, R7.reuse ;  /* 0x0000000713137221 */ /* 0x100fe20000000000 */
[----:B------:R-:W-:Y:S02]  /*13e0*/  FADD R18, R18, R7 ;  /* 0x0000000712127221 */ /* 0x000fe40000000000 */
[----:B-----5:R-:W-:Y:S01]  /*13f0*/  FFMA R23, R3, R23, R20 ;  /* 0x0000001703177223 */ /* 0x020fe20000000014 */
[C---:B------:R-:W-:Y:S01]  /*1400*/  FADD R7, -R6.reuse, R17 ;  /* 0x0000001106077221 */ /* 0x040fe20000000100 */
[C---:B------:R-:W-:Y:S01]  /*1410*/  FADD R27, -R6.reuse, R19 ;  /* 0x00000013061b7221 */ /* 0x040fe20000000100 */
[----:B------:R-:W-:Y:S01]  /*1420*/  FADD R29, -R6, R18 ;  /* 0x00000012061d7221 */ /* 0x000fe20000000100 */
[----:B------:R-:W-:Y:S01]  /*1430*/  FMUL R26, R23, 1.4426950216293334961 ;  /* 0x3fb8aa3b171a7820 */ /* 0x000fe20000400000 */
[-C--:B------:R-:W-:Y:S01]  /*1440*/  FMUL R6, R7, R24.reuse ;  /* 0x0000001807067220 */ /* 0x080fe20000400000 */
[-C--:B------:R-:W-:Y:S01]  /*1450*/  FMUL R27, R27, R24.reuse ;  /* 0x000000181b1b7220 */ /* 0x080fe20000400000 */
[----:B------:R-:W-:-:S02]  /*1460*/  FMUL R7, R29, R24 ;  /* 0x000000181d077220 */ /* 0x000fc40000400000 */
[----:B------:R-:W0:Y:S01]  /*1470*/  FRND R24, R26 ;  /* 0x0000001a00187307 */ /* 0x000e220000201000 */
[C-C-:B------:R-:W-:Y:S01]  /*1480*/  FFMA R6, R3.reuse, R6, R20.reuse ;  /* 0x0000000603067223 */ /* 0x140fe20000000014 */
[C-C-:B------:R-:W-:Y:S01]  /*1490*/  FFMA R7, R3.reuse, R7, R20.reuse ;  /* 0x0000000703077223 */ /* 0x140fe20000000014 */
[----:B------:R-:W-:Y:S01]  /*14a0*/  FFMA R3, R3, R27, R20 ;  /* 0x0000001b03037223 */ /* 0x000fe20000000014 */
[----:B------:R-:W-:-:S05]  /*14b0*/  FADD.FTZ R20, |R23|, -RZ ;  /* 0x800000ff17147221 */ /* 0x000fca0000010200 */
[----:B------:R-:W-:-:S04]  /*14c0*/  FSETP.GEU.AND P3, PT, R20, 0.40999999642372131348, PT ;  /* 0x3ed1eb851400780b */ /* 0x000fc80003f6e000 */
[----:B0-----:R-:W-:-:S05]  /*14d0*/  FSEL R24, R24, RZ, P3 ;  /* 0x000000ff18187208 */ /* 0x001fca0001800000 */
[----:B------:R-:W-:-:S04]  /*14e0*/  FFMA.FTZ R27, -R24, 0.693145751953125, R23 ;  /* 0x3f317200181b7823 */ /* 0x000fc80000010117 */
[----:B------:R-:W-:-:S04]  /*14f0*/  FFMA.FTZ R27, -R24, 1.428606765330187045e-06, R27 ;  /* 0x35bfbe8e181b7823 */ /* 0x000fc8000001011b */
[----:B------:R-:W-:-:S04]  /*1500*/  FFMA.FTZ R20, R27, R0, 0.0083824126049876213074 ;  /* 0x3c0956631b147423 */ /* 0x000fc80000010000 */
[----:B------:R-:W-:-:S04]  /*1510*/  FFMA.FTZ R20, R27, R20, 0.041667830199003219604 ;  /* 0x3d2aabe31b147423 */ /* 0x000fc80000010014 */
[----:B------:R-:W-:Y:S01]  /*1520*/  FFMA.FTZ R20, R27, R20, 0.16666397452354431152 ;  /* 0x3e2aa9f61b147423 */ /* 0x000fe20000010014 */
[----:B------:R-:W-:-:S03]  /*1530*/  FSETP.NEU.AND P3, PT, R24, 128, PT ;  /* 0x430000001800780b */ /* 0x000fc60003f6d000 */
[----:B------:R-:W-:Y:S01]  /*1540*/  FFMA.FTZ R20, R27, R20, 0.49999994039535522461 ;  /* 0x3efffffe1b147423 */ /* 0x000fe20000010014 */
[----:B------:R-:W-:-:S03]  /*1550*/  FSEL R24, R24, 127, P3 ;  /* 0x42fe000018187808 */ /* 0x000fc60001800000 */
[----:B------:R-:W-:-:S04]  /*1560*/  FMUL R20, R27, R20 ;  /* 0x000000141b147220 */ /* 0x000fc80000400000 */
[----:B------:R-:W-:Y:S02]  /*1570*/  FFMA.FTZ R27, R27, R20, R27 ;  /* 0x000000141b1b7223 */ /* 0x000fe4000001001b */
[----:B------:R-:W0:Y:S01]  /*1580*/  MUFU.EX2 R20, R24 ;  /* 0x0000001800147308 */ /* 0x000e220000000800 */
[----:B------:R-:W-:Y:S02]  /*1590*/  FSETP.NEU.AND P4, PT, R23, RZ, PT ;  /* 0x000000ff1700720b */ /* 0x000fe40003f8d000 */
[----:B------:R-:W-:Y:S01]  /*15a0*/  FSETP.GT.AND P2, PT, R24, 128, PT ;  /* 0x430000001800780b */ /* 0x000fe20003f44000 */
[----:B0-----:R-:W-:-:S04]  /*15b0*/  FADD R25, R20, -1 ;  /* 0xbf80000014197421 */ /* 0x001fc80000000000 */
[----:B------:R-:W-:-:S04]  /*15c0*/  FFMA.FTZ R20, R20, R27, R25 ;  /* 0x0000001b14147223 */ /* 0x000fc80000010019 */
[----:B------:R-:W-:Y:S01]  /*15d0*/  @!P3 FADD R20, R20, R20 ;  /* 0x000000141414b221 */ /* 0x000fe20000000000 */
[----:B------:R-:W-:-:S04]  /*15e0*/  FSETP.GEU.AND P3, PT, R24, -25, PT ;  /* 0xc1c800001800780b */ /* 0x000fc80003f6e000 */
[----:B------:R-:W-:Y:S02]  /*15f0*/  FSEL R20, R20, +INF , !P2 ;  /* 0x7f80000014147808 */ /* 0x000fe40005000000 */
[C---:B------:R-:W-:Y:S02]  /*1600*/  FSETP.GT.AND P2, PT, R23.reuse, RZ, PT ;  /* 0x000000ff1700720b */ /* 0x040fe40003f44000 */
[----:B------:R-:W-:Y:S01]  /*1610*/  FSEL R20, R20, -1, P3 ;  /* 0xbf80000014147808 */ /* 0x000fe20001800000 */
[----:B------:R-:W-:-:S05]  /*1620*/  @!P4 FADD R20, R23, R23 ;  /* 0x000000171714c221 */ /* 0x000fca0000000000 */
[----:B------:R-:W-:-:S05]  /*1630*/  FSEL R27, R23, R20, P2 ;  /* 0x00000014171b7208 */ /* 0x000fca0001000000 */
[----:B------:R-:W-:-:S04]  /*1640*/  FADD R20, R8, R27 ;  /* 0x0000001b08147221 */ /* 0x000fc80000000000 */
[----:B------:R-:W-:-:S04]  /*1650*/  FMUL R24, R20, 1.4426950216293334961 ;  /* 0x3fb8aa3b14187820 */ /* 0x000fc80000400000 */
[----:B------:R-:W0:Y:S01]  /*1660*/  FRND R23, R24 ;  /* 0x0000001800177307 */ /* 0x000e220000201000 */
[----:B------:R-:W-:-:S05]  /*1670*/  FADD.FTZ R25, |R20|, -RZ ;  /* 0x800000ff14197221 */ /* 0x000fca0000010200 */
[----:B------:R-:W-:-:S04]  /*1680*/  FSETP.GEU.AND P2, PT, R25, 0.40999999642372131348, PT ;  /* 0x3ed1eb851900780b */ /* 0x000fc80003f4e000 */
[----:B0-----:R-:W-:-:S05]  /*1690*/  FSEL R23, R23, RZ, P2 ;  /* 0x000000ff17177208 */ /* 0x001fca0001000000 */
[----:B------:R-:W-:Y:S01]  /*16a0*/  FFMA.FTZ R26, -R23, 0.693145751953125, R20 ;  /* 0x3f317200171a7823 */ /* 0x000fe20000010114 */
[----:B------:R-:W-:-:S03]  /*16b0*/  FSETP.GT.AND P2, PT, R27, -R8, PT ;  /* 0x800000081b00720b */ /* 0x000fc60003f44000 */
[C---:B------:R-:W-:Y:S01]  /*16c0*/  FFMA.FTZ R25, -R23.reuse, 1.428606765330187045e-06, R26 ;  /* 0x35bfbe8e17197823 */ /* 0x040fe2000001011a */
[----:B------:R-:W-:-:S03]  /*16d0*/  FSETP.NEU.AND P5, PT, R23, 128, PT ;  /* 0x430000001700780b */ /* 0x000fc60003fad000 */
[----:B------:R-:W-:Y:S01]  /*16e0*/  FFMA.FTZ R8, R25, R0, 0.0083824126049876213074 ;  /* 0x3c09566319087423 */ /* 0x000fe20000010000 */
[----:B------:R-:W-:-:S03]  /*16f0*/  FSEL R27, R23, 127, P5 ;  /* 0x42fe0000171b7808 */ /* 0x000fc60002800000 */
[C---:B------:R-:W-:Y:S01]  /*1700*/  FFMA.FTZ R8, R25.reuse, R8, 0.041667830199003219604 ;  /* 0x3d2aabe319087423 */ /* 0x040fe20000010008 */
[----:B------:R-:W0:Y:S03]  /*1710*/  MUFU.EX2 R24, R27 ;  /* 0x0000001b00187308 */ /* 0x000e260000000800 */
[----:B------:R-:W-:-:S04]  /*1720*/  FFMA.FTZ R8, R25, R8, 0.16666397452354431152 ;  /* 0x3e2aa9f619087423 */ /* 0x000fc80000010008 */
[----:B------:R-:W-:Y:S01]  /*1730*/  FFMA.FTZ R8, R25, R8, 0.49999994039535522461 ;  /* 0x3efffffe19087423 */ /* 0x000fe20000010008 */
[----:B------:R-:W-:-:S03]  /*1740*/  FMUL R26, R3, 1.4426950216293334961 ;  /* 0x3fb8aa3b031a7820 */ /* 0x000fc60000400000 */
[----:B------:R-:W-:-:S04]  /*1750*/  FMUL R8, R25, R8 ;  /* 0x0000000819087220 */ /* 0x000fc80000400000 */
[----:B------:R-:W-:Y:S01]  /*1760*/  FFMA.FTZ R25, R25, R8, R25 ;  /* 0x0000000819197223 */ /* 0x000fe20000010019 */
[C---:B0-----:R-:W-:Y:S01]  /*1770*/  FADD R29, R24.reuse, -1 ;  /* 0xbf800000181d7421 */ /* 0x041fe20000000000 */
[----:B------:R-:W0:Y:S03]  /*1780*/  FRND R8, R26 ;  /* 0x0000001a00087307 */ /* 0x000e260000201000 */
[----:B------:R-:W-:Y:S01]  /*1790*/  FFMA.FTZ R24, R24, R25, R29 ;  /* 0x0000001918187223 */ /* 0x000fe2000001001d */
[----:B------:R-:W-:-:S05]  /*17a0*/  FADD.FTZ R25, |R3|, -RZ ;  /* 0x800000ff03197221 */ /* 0x000fca0000010200 */
[----:B------:R-:W-:-:S04]  /*17b0*/  FSETP.GEU.AND P3, PT, R25, 0.40999999642372131348, PT ;  /* 0x3ed1eb851900780b */ /* 0x000fc80003f6e000 */
[----:B0-----:R-:W-:-:S05]  /*17c0*/  FSEL R8, R8, RZ, P3 ;  /* 0x000000ff08087208 */ /* 0x001fca0001800000 */
[C---:B------:R-:W-:Y:S01]  /*17d0*/  FFMA.FTZ R25, -R8.reuse, 0.693145751953125, R3 ;  /* 0x3f31720008197823 */ /* 0x040fe20000010103 */
[----:B------:R-:W-:-:S03]  /*17e0*/  FSETP.NEU.AND P4, PT, R8, 128, PT ;  /* 0x430000000800780b */ /* 0x000fc60003f8d000 */
[C---:B------:R-:W-:Y:S01]  /*17f0*/  FFMA.FTZ R25, -R8.reuse, 1.428606765330187045e-06, R25 ;  /* 0x35bfbe8e08197823 */ /* 0x040fe20000010119 */
[----:B------:R-:W-:-:S03]  /*1800*/  FSEL R8, R8, 127, P4 ;  /* 0x42fe000008087808 */ /* 0x000fc60002000000 */
[C---:B------:R-:W-:Y:S01]  /*1810*/  FFMA.FTZ R28, R25.reuse, R0, 0.0083824126049876213074 ;  /* 0x3c095663191c7423 */ /* 0x040fe20000010000 */
[----:B------:R-:W0:Y:S03]  /*1820*/  MUFU.EX2 R26, R8 ;  /* 0x00000008001a7308 */ /* 0x000e260000000800 */
[----:B------:R-:W-:-:S04]  /*1830*/  FFMA.FTZ R28, R25, R28, 0.041667830199003219604 ;  /* 0x3d2aabe3191c7423 */ /* 0x000fc8000001001c */
[----:B------:R-:W-:Y:S01]  /*1840*/  FFMA.FTZ R28, R25, R28, 0.16666397452354431152 ;  /* 0x3e2aa9f6191c7423 */ /* 0x000fe2000001001c */
[----:B------:R-:W-:-:S03]  /*1850*/  FSETP.NEU.AND P3, PT, R20, RZ, PT ;  /* 0x000000ff1400720b */ /* 0x000fc60003f6d000 */
[----:B------:R-:W-:Y:S01]  /*1860*/  FFMA.FTZ R28, R25, R28, 0.49999994039535522461 ;  /* 0x3efffffe191c7423 */ /* 0x000fe2000001001c */
[----:B------:R-:W-:Y:S01]  /*1870*/  FSEL R23, R23, 127, P5 ;  /* 0x42fe000017177808 */ /* 0x000fe20002800000 */
[----:B------:R-:W-:Y:S02]  /*1880*/  @!P5 FADD R24, R24, R24 ;  /* 0x000000181818d221 */ /* 0x000fe40000000000 */
[----:B------:R-:W-:Y:S01]  /*1890*/  FMUL R28, R25, R28 ;  /* 0x0000001c191c7220 */ /* 0x000fe20000400000 */
[----:B------:R-:W-:Y:S01]  /*18a0*/  FSETP.GT.AND P5, PT, R23, 128, PT ;  /* 0x430000001700780b */ /* 0x000fe20003fa4000 */
[----:B0-----:R-:W-:Y:S02]  /*18b0*/  FADD R27, R26, -1 ;  /* 0xbf8000001a1b7421 */ /* 0x001fe40000000000 */
[----:B------:R-:W-:Y:S01]  /*18c0*/  FFMA.FTZ R25, R25, R28, R25 ;  /* 0x0000001c19197223 */ /* 0x000fe20000010019 */
[----:B------:R-:W-:Y:S02]  /*18d0*/  FSEL R24, R24, +INF , !P5 ;  /* 0x7f80000018187808 */ /* 0x000fe40006800000 */
[----:B------:R-:W-:Y:S01]  /*18e0*/  FSETP.GEU.AND P6, PT, R23, -25, PT ;  /* 0xc1c800001700780b */ /* 0x000fe20003fce000 */
[----:B------:R-:W-:Y:S01]  /*18f0*/  FFMA.FTZ R25, R26, R25, R27 ;  /* 0x000000191a197223 */ /* 0x000fe2000001001b */
[----:B------:R-:W-:Y:S01]  /*1900*/  FMUL R26, R7, 1.4426950216293334961 ;  /* 0x3fb8aa3b071a7820 */ /* 0x000fe20000400000 */
[----:B------:R-:W-:Y:S01]  /*1910*/  FADD R23, R20, R20 ;  /* 0x0000001414177221 */ /* 0x000fe20000000000 */
[----:B------:R-:W-:-:S02]  /*1920*/  @P3 FSEL R23, R24, -1, P6 ;  /* 0xbf80000018173808 */ /* 0x000fc40003000000 */
[----:B------:R-:W0:Y:S01]  /*1930*/  FRND R24, R26 ;  /* 0x0000001a00187307 */ /* 0x000e220000201000 */
[----:B------:R-:W-:-:S05]  /*1940*/  FADD.FTZ R27, |R7|, -RZ ;  /* 0x800000ff071b7221 */ /* 0x000fca0000010200 */
[----:B------:R-:W-:-:S04]  /*1950*/  FSETP.GEU.AND P3, PT, R27, 0.40999999642372131348, PT ;  /* 0x3ed1eb851b00780b */ /* 0x000fc80003f6e000 */
[----:B0-----:R-:W-:-:S05]  /*1960*/  FSEL R24, R24, RZ, P3 ;  /* 0x000000ff18187208 */ /* 0x001fca0001800000 */
[----:B------:R-:W-:Y:S01]  /*1970*/  FFMA.FTZ R27, -R24, 0.693145751953125, R7 ;  /* 0x3f317200181b7823 */ /* 0x000fe20000010107 */
[----:B------:R-:W-:-:S03]  /*1980*/  FSETP.GT.AND P6, PT, R8, 128, PT ;  /* 0x430000000800780b */ /* 0x000fc60003fc4000 */
[----:B------:R-:W-:Y:S01]  /*1990*/  FFMA.FTZ R27, -R24, 1.428606765330187045e-06, R27 ;  /* 0x35bfbe8e181b7823 */ /* 0x000fe2000001011b */
[----:B------:R-:W-:-:S03]  /*19a0*/  FSETP.GEU.AND P5, PT, R8, -25, PT ;  /* 0xc1c800000800780b */ /* 0x000fc60003fae000 */
[----:B------:R-:W-:Y:S01]  /*19b0*/  FFMA.FTZ R8, R27, R0, 0.0083824126049876213074 ;  /* 0x3c0956631b087423 */ /* 0x000fe20000010000 */
[----:B------:R-:W-:-:S03]  /*19c0*/  FSETP.NEU.AND P3, PT, R24, 128, PT ;  /* 0x430000001800780b */ /* 0x000fc60003f6d000 */
[----:B------:R-:W-:Y:S01]  /*19d0*/  FFMA.FTZ R8, R27, R8, 0.041667830199003219604 ;  /* 0x3d2aabe31b087423 */ /* 0x000fe20000010008 */
[----:B------:R-:W-:Y:S01]  /*19e0*/  @!P4 FADD R25, R25, R25 ;  /* 0x000000191919c221 */ /* 0x000fe20000000000 */
[----:B------:R-:W-:Y:S02]  /*19f0*/  FSETP.NEU.AND P4, PT, R3, RZ, PT ;  /* 0x000000ff0300720b */ /* 0x000fe40003f8d000 */
[----:B------:R-:W-:Y:S01]  /*1a00*/  FFMA.FTZ R8, R27, R8, 0.16666397452354431152 ;  /* 0x3e2aa9f61b087423 */ /* 0x000fe20000010008 */
[----:B------:R-:W-:-:S03]  /*1a10*/  FSEL R24, R24, 127, P3 ;  /* 0x42fe000018187808 */ /* 0x000fc60001800000 */
[----:B------:R-:W-:Y:S01]  /*1a20*/  FFMA.FTZ R8, R27, R8, 0.49999994039535522461 ;  /* 0x3efffffe1b087423 */ /* 0x000fe20000010008 */
[----:B------:R-:W0:Y:S01]  /*1a30*/  MUFU.EX2 R26, R24 ;  /* 0x00000018001a7308 */ /* 0x000e220000000800 */
[----:B------:R-:W-:Y:S02]  /*1a40*/  FSEL R25, R25, +INF , !P6 ;  /* 0x7f80000019197808 */ /* 0x000fe40007000000 */
[----:B------:R-:W-:-:S04]  /*1a50*/  FMUL R8, R27, R8 ;  /* 0x000000081b087220 */ /* 0x000fc80000400000 */
[----:B------:R-:W-:Y:S01]  /*1a60*/  FFMA.FTZ R27, R27, R8, R27 ;  /* 0x000000081b1b7223 */ /* 0x000fe2000001001b */
[----:B------:R-:W-:Y:S01]  /*1a70*/  FSEL R8, R25, -1, P5 ;  /* 0xbf80000019087808 */ /* 0x000fe20002800000 */
[C---:B------:R-:W-:Y:S01]  /*1a80*/  @!P4 FADD R8, R3.reuse, R3 ;  /* 0x000000030308c221 */ /* 0x040fe20000000000 */
[----:B------:R-:W-:-:S04]  /*1a90*/  FSETP.GT.AND P4, PT, R3, RZ, PT ;  /* 0x000000ff0300720b */ /* 0x000fc80003f84000 */
[----:B------:R-:W-:Y:S01]  /*1aa0*/  FSEL R8, R3, R8, P4 ;  /* 0x0000000803087208 */ /* 0x000fe20002000000 */
[----:B0-----:R-:W-:-:S04]  /*1ab0*/  FADD R3, R26, -1 ;  /* 0xbf8000001a037421 */ /* 0x001fc80000000000 */
[----:B------:R-:W-:Y:S01]  /*1ac0*/  FFMA.FTZ R3, R26, R27, R3 ;  /* 0x0000001b1a037223 */ /* 0x000fe20000010003 */
[----:B------:R-:W-:-:S04]  /*1ad0*/  FMUL R26, R6, 1.4426950216293334961 ;  /* 0x3fb8aa3b061a7820 */ /* 0x000fc80000400000 */
        /* <DEDUP_REMOVED lines=8> */
[----:B------:R-:W-:-:S04]  /*1b60*/  FFMA.FTZ R24, R27, R0, 0.0083824126049876213074 ;  /* 0x3c0956631b187423 */ /* 0x000fc80000010000 */
[----:B------:R-:W-:-:S04]  /*1b70*/  FFMA.FTZ R24, R27, R24, 0.041667830199003219604 ;  /* 0x3d2aabe31b187423 */ /* 0x000fc80000010018 */
[----:B------:R-:W-:Y:S01]  /*1b80*/  FFMA.FTZ R24, R27, R24, 0.16666397452354431152 ;  /* 0x3e2aa9f61b187423 */ /* 0x000fe20000010018 */
[----:B------:R-:W-:-:S03]  /*1b90*/  FSETP.NEU.AND P4, PT, R25, 128, PT ;  /* 0x430000001900780b */ /* 0x000fc60003f8d000 */
[----:B------:R-:W-:Y:S01]  /*1ba0*/  FFMA.FTZ R24, R27, R24, 0.49999994039535522461 ;  /* 0x3efffffe1b187423 */ /* 0x000fe20000010018 */
[----:B------:R-:W-:Y:S01]  /*1bb0*/  @!P3 FADD R3, R3, R3 ;  /* 0x000000030303b221 */ /* 0x000fe20000000000 */
[----:B------:R-:W-:Y:S02]  /*1bc0*/  FSETP.NEU.AND P3, PT, R7, RZ, PT ;  /* 0x000000ff0700720b */ /* 0x000fe40003f6d000 */
[----:B------:R-:W-:Y:S01]  /*1bd0*/  FMUL R24, R27, R24 ;  /* 0x000000181b187220 */ /* 0x000fe20000400000 */
[----:B------:R-:W-:-:S03]  /*1be0*/  FSEL R25, R25, 127, P4 ;  /* 0x42fe000019197808 */ /* 0x000fc60002000000 */
[----:B------:R-:W-:Y:S02]  /*1bf0*/  FFMA.FTZ R27, R27, R24, R27 ;  /* 0x000000181b1b7223 */ /* 0x000fe4000001001b */
[----:B------:R-:W0:Y:S01]  /*1c00*/  MUFU.EX2 R24, R25 ;  /* 0x0000001900187308 */ /* 0x000e220000000800 */
[----:B------:R-:W-:-:S04]  /*1c10*/  FSEL R3, R3, +INF , !P6 ;  /* 0x7f80000003037808 */ /* 0x000fc80007000000 */
[----:B------:R-:W-:Y:S01]  /*1c20*/  FSEL R26, R3, -1, P5 ;  /* 0xbf800000031a7808 */ /* 0x000fe20002800000 */
[C---:B------:R-:W-:Y:S01]  /*1c30*/  @!P3 FADD R26, R7.reuse, R7 ;  /* 0x00000007071ab221 */ /* 0x040fe20000000000 */
[----:B------:R-:W-:-:S04]  /*1c40*/  FSETP.GT.AND P3, PT, R7, RZ, PT ;  /* 0x000000ff0700720b */ /* 0x000fc80003f64000 */
[----:B------:R-:W-:Y:S01]  /*1c50*/  FSEL R3, R7, R26, P3 ;  /* 0x0000001a07037208 */ /* 0x000fe20001800000 */
[----:B0-----:R-:W-:Y:S01]  /*1c60*/  FADD R7, R24, -1 ;  /* 0xbf80000018077421 */ /* 0x001fe20000000000 */
[----:B------:R-:W-:-:S03]  /*1c70*/  FSETP.NEU.AND P5, PT, R6, RZ, PT ;  /* 0x000000ff0600720b */ /* 0x000fc60003fad000 */
[----:B------:R-:W-:Y:S01]  /*1c80*/  FFMA.FTZ R7, R24, R27, R7 ;  /* 0x0000001b18077223 */ /* 0x000fe20000010007 */
[----:B------:R-:W-:-:S03]  /*1c90*/  FSETP.GT.AND P3, PT, R25, 128, PT ;  /* 0x430000001900780b */ /* 0x000fc60003f64000 */
[----:B------:R-:W-:Y:S01]  /*1ca0*/  @!P4 FADD R7, R7, R7 ;  /* 0x000000070707c221 */ /* 0x000fe20000000000 */
[----:B------:R-:W-:-:S04]  /*1cb0*/  FSETP.GEU.AND P4, PT, R25, -25, PT ;  /* 0xc1c800001900780b */ /* 0x000fc80003f8e000 */
[----:B------:R-:W-:Y:S02]  /*1cc0*/  FSEL R7, R7, +INF , !P3 ;  /* 0x7f80000007077808 */ /* 0x000fe40005800000 */
[C---:B------:R-:W-:Y:S02]  /*1cd0*/  FSETP.GT.AND P3, PT, R6.reuse, RZ, PT ;  /* 0x000000ff0600720b */ /* 0x040fe40003f64000 */
[----:B------:R-:W-:Y:S01]  /*1ce0*/  FSEL R25, R7, -1, P4 ;  /* 0xbf80000007197808 */ /* 0x000fe20002000000 */
[----:B------:R-:W-:-:S05]  /*1cf0*/  @!P5 FADD R25, R6, R6 ;  /* 0x000000060619d221 */ /* 0x000fca0000000000 */
[----:B------:R-:W-:Y:S01]  /*1d00*/  FSEL R24, R6, R25, P3 ;  /* 0x0000001906187208 */ /* 0x000fe20001800000 */
[----:B------:R-:W-:-:S04]  /*1d10*/  FADD R7, R10, R3 ;  /* 0x000000030a077221 */ /* 0x000fc80000000000 */
[----:B------:R-:W-:Y:S01]  /*1d20*/  FADD R6, R9, R24 ;  /* 0x0000001809067221 */ /* 0x000fe20000000000 */
[----:B------:R-:W-:-:S03]  /*1d30*/  FMUL R27, R7, 1.4426950216293334961 ;  /* 0x3fb8aa3b071b7820 */ /* 0x000fc60000400000 */
[----:B------:R-:W-:Y:S01]  /*1d40*/  FMUL R25, R6, 1.4426950216293334961 ;  /* 0x3fb8aa3b06197820 */ /* 0x000fe20000400000 */
[----:B------:R-:W0:Y:S01]  /*1d50*/  FRND R26, R27 ;  /* 0x0000001b001a7307 */ /* 0x000e220000201000 */
[----:B------:R-:W-:Y:S01]  /*1d60*/  FSETP.GT.AND P4, PT, R3, -R10, PT ;  /* 0x8000000a0300720b */ /* 0x000fe20003f84000 */
[----:B------:R-:W-:-:S06]  /*1d70*/  FADD.FTZ R10, |R7|, -RZ ;  /* 0x800000ff070a7221 */ /* 0x000fcc0000010200 */
[----:B------:R-:W1:Y:S01]  /*1d80*/  FRND R25, R25 ;  /* 0x0000001900197307 */ /* 0x000e620000201000 */
[----:B------:R-:W-:Y:S01]  /*1d90*/  FADD.FTZ R3, |R6|, -RZ ;  /* 0x800000ff06037221 */ /* 0x000fe20000010200 */
[----:B------:R-:W-:-:S04]  /*1da0*/  FSETP.GEU.AND P5, PT, R10, 0.40999999642372131348, PT ;  /* 0x3ed1eb850a00780b */ /* 0x000fc80003fae000 */
[----:B------:R-:W-:Y:S02]  /*1db0*/  FSETP.GEU.AND P3, PT, R3, 0.40999999642372131348, PT ;  /* 0x3ed1eb850300780b */ /* 0x000fe40003f6e000 */
[----:B0-----:R-:W-:Y:S02]  /*1dc0*/  FSEL R26, R26, RZ, P5 ;  /* 0x000000ff1a1a7208 */ /* 0x001fe40002800000 */
[----:B-1----:R-:W-:Y:S02]  /*1dd0*/  FSEL R3, R25, RZ, P3 ;  /* 0x000000ff19037208 */ /* 0x002fe40001800000 */
[----:B------:R-:W-:Y:S01]  /*1de0*/  FSETP.GT.AND P3, PT, R24, -R9, PT ;  /* 0x800000091800720b */ /* 0x000fe20003f64000 */
[C---:B------:R-:W-:Y:S02]  /*1df0*/  FFMA.FTZ R9, -R26.reuse, 0.693145751953125, R7 ;  /* 0x3f3172001a097823 */ /* 0x040fe40000010107 */
[----:B------:R-:W-:Y:S02]  /*1e00*/  FFMA.FTZ R10, -R3, 0.693145751953125, R6 ;  /* 0x3f317200030a7823 */ /* 0x000fe40000010106 */
[----:B------:R-:W-:-:S02]  /*1e10*/  FFMA.FTZ R25, -R26, 1.428606765330187045e-06, R9 ;  /* 0x35bfbe8e1a197823 */ /* 0x000fc40000010109 */
[----:B------:R-:W-:-:S04]  /*1e20*/  FFMA.FTZ R9, -R3, 1.428606765330187045e-06, R10 ;  /* 0x35bfbe8e03097823 */ /* 0x000fc8000001010a */
[----:B------:R-:W-:-:S04]  /*1e30*/  FFMA.FTZ R24, R9, R0, 0.0083824126049876213074 ;  /* 0x3c09566309187423 */ /* 0x000fc80000010000 */
[----:B------:R-:W-:-:S04]  /*1e40*/  FFMA.FTZ R24, R9, R24, 0.041667830199003219604 ;  /* 0x3d2aabe309187423 */ /* 0x000fc80000010018 */
[----:B------:R-:W-:-:S04]  /*1e50*/  FFMA.FTZ R24, R9, R24, 0.16666397452354431152 ;  /* 0x3e2aa9f609187423 */ /* 0x000fc80000010018 */
[----:B------:R-:W-:Y:S01]  /*1e60*/  FFMA.FTZ R24, R9, R24, 0.49999994039535522461 ;  /* 0x3efffffe09187423 */ /* 0x000fe20000010018 */
[----:B------:R-:W-:-:S03]  /*1e70*/  FFMA.FTZ R10, R25, R0, 0.0083824126049876213074 ;  /* 0x3c095663190a7423 */ /* 0x000fc60000010000 */
[----:B------:R-:W-:Y:S01]  /*1e80*/  FMUL R24, R9, R24 ;  /* 0x0000001809187220 */ /* 0x000fe20000400000 */
[----:B------:R-:W-:-:S03]  /*1e90*/  FFMA.FTZ R10, R25, R10, 0.041667830199003219604 ;  /* 0x3d2aabe3190a7423 */ /* 0x000fc6000001000a */
[----:B------:R-:W-:Y:S01]  /*1ea0*/  FFMA.FTZ R9, R9, R24, R9 ;  /* 0x0000001809097223 */ /* 0x000fe20000010009 */
[----:B------:R-:W-:Y:S01]  /*1eb0*/  FADD R24, R11, R8 ;  /* 0x000000080b187221 */ /* 0x000fe20000000000 */
[----:B------:R-:W-:-:S03]  /*1ec0*/  FFMA.FTZ R10, R25, R10, 0.16666397452354431152 ;  /* 0x3e2aa9f6190a7423 */ /* 0x000fc6000001000a */
[----:B------:R-:W-:Y:S01]  /*1ed0*/  FMUL R28, R24, 1.4426950216293334961 ;  /* 0x3fb8aa3b181c7820 */ /* 0x000fe20000400000 */
[----:B------:R-:W-:-:S04]  /*1ee0*/  FFMA.FTZ R10, R25, R10, 0.49999994039535522461 ;  /* 0x3efffffe190a7423 */ /* 0x000fc8000001000a */
[C---:B------:R-:W-:Y:S01]  /*1ef0*/  FMUL R10, R25.reuse, R10 ;  /* 0x0000000a190a7220 */ /* 0x040fe20000400000 */
[----:B------:R-:W0:Y:S03]  /*1f00*/  FRND R28, R28 ;  /* 0x0000001c001c7307 */ /* 0x000e260000201000 */
[----:B------:R-:W-:Y:S01]  /*1f10*/  FFMA.FTZ R10, R25, R10, R25 ;  /* 0x0000000a190a7223 */ /* 0x000fe20000010019 */
[----:B------:R-:W-:-:S05]  /*1f20*/  FADD.FTZ R25, |R24|, -RZ ;  /* 0x800000ff18197221 */ /* 0x000fca0000010200 */
[----:B------:R-:W-:-:S04]  /*1f30*/  FSETP.GEU.AND P5, PT, R25, 0.40999999642372131348, PT ;  /* 0x3ed1eb851900780b */ /* 0x000fc80003fae000 */
[----:B0-----:R-:W-:Y:S02]  /*1f40*/  FSEL R27, R28, RZ, P5 ;  /* 0x000000ff1c1b7208 */ /* 0x001fe40002800000 */
[----:B------:R-:W-:-:S03]  /*1f50*/  FSETP.NEU.AND P5, PT, R26, 128, PT ;  /* 0x430000001a00780b */ /* 0x000fc60003fad000 */
[----:B------:R-:W-:Y:S01]  /*1f60*/  FFMA.FTZ R25, -R27, 0.693145751953125, R24 ;  /* 0x3f3172001b197823 */ /* 0x000fe20000010118 */
[----:B------:R-:W-:-:S03]  /*1f70*/  FSEL R26, R26, 127, P5 ;  /* 0x42fe00001a1a7808 */ /* 0x000fc60002800000 */
[----:B------:R-:W-:Y:S02]  /*1f80*/  FFMA.FTZ R25, -R27, 1.428606765330187045e-06, R25 ;  /* 0x35bfbe8e1b197823 */ /* 0x000fe40000010119 */
[----:B------:R-:W0:Y:S01]  /*1f90*/  MUFU.EX2 R27, R26 ;  /* 0x0000001a001b7308 */ /* 0x000e220000000800 */
[----:B------:R-:W-:Y:S01]  /*1fa0*/  FSEL R13, R13, R22, P0 ;  /* 0x000000160d0d7208 */ /* 0x000fe20000000000 */
[----:B------:R-:W-:Y:S01]  /*1fb0*/  FFMA.FTZ R0, R25, R0, 0.0083824126049876213074 ;  /* 0x3c09566319007423 */ /* 0x000fe20000010000 */
[----:B------:R-:W-:Y:S02]  /*1fc0*/  FSETP.NEU.AND P6, PT, R7, RZ, PT ;  /* 0x000000ff0700720b */ /* 0x000fe40003fcd000 */
[----:B------:R-:W-:Y:S01]  /*1fd0*/  FSETP.GT.AND P0, PT, R8, -R11, PT ;  /* 0x8000000b0800720b */ /* 0x000fe20003f04000 */
[----:B------:R-:W-:Y:S01]  /*1fe0*/  FFMA.FTZ R0, R25, R0, 0.041667830199003219604 ;  /* 0x3d2aabe319007423 */ /* 0x000fe20000010000 */
[----:B0-----:R-:W-:-:S04]  /*1ff0*/  FADD R22, R27, -1 ;  /* 0xbf8000001b167421 */ /* 0x001fc80000000000 */
[----:B------:R-:W-:Y:S01]  /*2000*/  FFMA.FTZ R10, R27, R10, R22 ;  /* 0x0000000a1b0a7223 */ /* 0x000fe20000010016 */
[----:B------:R-:W-:-:S03]  /*2010*/  FADD R8, R11, R8 ;  /* 0x000000080b087221 */ /* 0x000fc60000000000 */
[----:B------:R-:W-:Y:S01]  /*2020*/  @!P5 FADD R10, R10, R10 ;  /* 0x0000000a0a0ad221 */ /* 0x000fe20000000000 */
[----:B------:R-:W-:Y:S01]  /*2030*/  FSETP.GT.AND P5, PT, R26, 128, PT ;  /* 0x430000001a00780b */ /* 0x000fe20003fa4000 */
[----:B------:R-:W-:Y:S01]  /*2040*/  FFMA.FTZ R0, R25, R0, 0.16666397452354431152 ;  /* 0x3e2aa9f619007423 */ /* 0x000fe20000010000 */
[----:B------:R-:W-:Y:S02]  /*2050*/  FADD.FTZ R22, |R8|, -RZ ;  /* 0x800000ff08167221 */ /* 0x000fe40000010200 */
[----:B------:R-:W-:Y:S02]  /*2060*/  FSEL R11, R10, +INF , !P5 ;  /* 0x7f8000000a0b7808 */ /* 0x000fe40006800000 */
[----:B------:R-:W-:Y:S01]  /*2070*/  FSETP.GEU.AND P5, PT, R26, -25, PT ;  /* 0xc1c800001a00780b */ /* 0x000fe20003fae000 */
[----:B------:R-:W-:Y:S01]  /*2080*/  FADD R10, R7, R7 ;  /* 0x00000007070a7221 */ /* 0x000fe20000000000 */
[----:B------:R-:W-:Y:S02]  /*2090*/  FFMA.FTZ R0, R25, R0, 0.49999994039535522461 ;  /* 0x3efffffe19007423 */ /* 0x000fe40000010000 */
[----:B------:R-:W-:-:S02]  /*20a0*/  @P6 FSEL R10, R11, -1, P5 ;  /* 0xbf8000000b0a6808 */ /* 0x000fc40002800000 */
[----:B------:R-:W-:Y:S02]  /*20b0*/  FSETP.NEU.AND P6, PT, R3, 128, PT ;  /* 0x430000000300780b */ /* 0x000fe40003fcd000 */
[----:B------:R-:W-:Y:S01]  /*20c0*/  FSETP.GEU.AND P5, PT, R22, 0.40999999642372131348, PT ;  /* 0x3ed1eb851600780b */ /* 0x000fe20003fae000 */
[----:B------:R-:W-:Y:S01]  /*20d0*/  FMUL R22, R25, R0 ;  /* 0x0000000019167220 */ /* 0x000fe20000400000 */
[----:B------:R-:W-:-:S03]  /*20e0*/  FSEL R3, R3, 127, P6 ;  /* 0x42fe000003037808 */ /* 0x000fc60003000000 */
[----:B------:R-:W-:Y:S01]  /*20f0*/  FFMA.FTZ R25, R25, R22, R25 ;  /* 0x0000001619197223 */ /* 0x000fe20000010019 */
[----:B------:R-:W-:Y:S01]  /*2100*/  FMUL R22, R8, 1.4426950216293334961 ;  /* 0x3fb8aa3b08167820 */ /* 0x000fe20000400000 */
[----:B------:R-:W0:Y:S08]  /*2110*/  MUFU.EX2 R0, R3 ;  /* 0x0000000300007308 */ /* 0x000e300000000800 */
[----:B------:R-:W1:Y:S01]  /*2120*/  FRND R22, R22 ;  /* 0x0000001600167307 */ /* 0x000e620000201000 */
[----:B0-----:R-:W-:-:S04]  /*2130*/  FADD R11, R0, -1 ;  /* 0xbf800000000b7421 */ /* 0x001fc80000000000 */
[----:B------:R-:W-:Y:S01]  /*2140*/  FFMA.FTZ R9, R0, R9, R11 ;  /* 0x0000000900097223 */ /* 0x000fe2000001000b */
[----:B-1----:R-:W-:Y:S02]  /*2150*/  FSEL R0, R22, RZ, P5 ;  /* 0x000000ff16007208 */ /* 0x002fe40002800000 */
[----:B------:R-:W-:Y:S01]  /*2160*/  FSETP.NEU.AND P5, PT, R6, RZ, PT ;  /* 0x000000ff0600720b */ /* 0x000fe20003fad000 */
[----:B------:R-:W-:Y:S01]  /*2170*/  @!P6 FADD R9, R9, R9 ;  /* 0x000000090909e221 */ /* 0x000fe20000000000 */
[----:B------:R-:W-:-:S04]  /*2180*/  FSETP.GT.AND P6, PT, R3, 128, PT ;  /* 0x430000000300780b */ /* 0x000fc80003fc4000 */
[----:B------:R-:W-:Y:S02]  /*2190*/  FSEL R9, R9, +INF , !P6 ;  /* 0x7f80000009097808 */ /* 0x000fe40007000000 */
[----:B------:R-:W-:Y:S01]  /*21a0*/  FSETP.GEU.AND P6, PT, R3, -25, PT ;  /* 0xc1c800000300780b */ /* 0x000fe20003fce000 */
[----:B------:R-:W-:-:S04]  /*21b0*/  FADD R11, R6, R6 ;  /* 0x00000006060b7221 */ /* 0x000fc80000000000 */
[----:B------:R-:W-:Y:S02]  /*21c0*/  @P5 FSEL R11, R9, -1, P6 ;  /* 0xbf800000090b5808 */ /* 0x000fe40003000000 */
[----:B------:R-:W-:-:S04]  /*21d0*/  FSETP.NEU.AND P5, PT, R0, 128, PT ;  /* 0x430000000000780b */ /* 0x000fc80003fad000 */
[----:B------:R-:W-:-:S04]  /*21e0*/  FSEL R0, R0, 127, P5 ;  /* 0x42fe000000007808 */ /* 0x000fc80002800000 */
[----:B------:R-:W0:Y:S02]  /*21f0*/  MUFU.EX2 R3, R0 ;  /* 0x0000000000037308 */ /* 0x000e240000000800 */
[----:B0-----:R-:W-:-:S04]  /*2200*/  FADD R22, R3, -1 ;  /* 0xbf80000003167421 */ /* 0x001fc80000000000 */
[----:B------:R-:W-:-:S04]  /*2210*/  FFMA.FTZ R22, R3, R25, R22 ;  /* 0x0000001903167223 */ /* 0x000fc80000010016 */
[----:B------:R-:W-:Y:S01]  /*2220*/  @!P5 FADD R22, R22, R22 ;  /* 0x000000161616d221 */ /* 0x000fe20000000000 */
[----:B------:R-:W-:Y:S02]  /*2230*/  FSETP.NEU.AND P5, PT, R8, RZ, PT ;  /* 0x000000ff0800720b */ /* 0x000fe40003fad000 */
[----:B------:R-:W0:Y:S01]  /*2240*/  LDC.64 R8, c[0x0][0x218] ;  /* 0x00008600ff087b82 */ /* 0x000e220000000a00 */
[----:B------:R-:W-:-:S04]  /*2250*/  FSETP.GT.AND P6, PT, R0, 128, PT ;  /* 0x430000000000780b */ /* 0x000fc80003fc4000 */
[----:B------:R-:W-:Y:S02]  /*2260*/  FSEL R22, R22, +INF , !P6 ;  /* 0x7f80000016167808 */ /* 0x000fe40007000000 */
[----:B------:R-:W-:-:S04]  /*2270*/  FSETP.GEU.AND P6, PT, R0, -25, PT ;  /* 0xc1c800000000780b */ /* 0x000fc80003fce000 */
[----:B------:R-:W-:Y:S01]  /*2280*/  FSEL R25, R22, -1, P6 ;  /* 0xbf80000016197808 */ /* 0x000fe20003000000 */
[----:B------:R-:W-:Y:S01]  /*2290*/  @!P5 FADD R25, R24, R24 ;  /* 0x000000181819d221 */ /* 0x000fe20000000000 */
[----:B------:R-:W-:Y:S02]  /*22a0*/  FSEL R12, R12, R21, P1 ;  /* 0x000000150c0c7208 */ /* 0x000fe40000800000 */
[----:B------:R-:W-:Y:S01]  /*22b0*/  FSEL R10, R7, R10, P4 ;  /* 0x0000000a070a7208 */ /* 0x000fe20002000000 */
[----:B------:R-:W-:Y:S01]  /*22c0*/  STG.E.128 desc[UR4][R4.64+0x800], R16 ;  /* 0x0008001004007986 */ /* 0x000fe2000c101d04 */
[----:B0-----:R-:W-:Y:S01]  /*22d0*/  IMAD.WIDE R2, R2, 0x4, R8 ;  /* 0x0000000402027825 */ /* 0x001fe200078e0208 */
[----:B------:R-:W-:Y:S02]  /*22e0*/  FSEL R9, R6, R11, P3 ;  /* 0x0000000b06097208 */ /* 0x000fe40001800000 */
[----:B------:R-:W-:Y:S02]  /*22f0*/  FSEL R8, R20, R23, P2 ;  /* 0x0000001714087208 */ /* 0x000fe40001000000 */
[----:B------:R-:W-:Y:S01]  /*2300*/  FSEL R11, R24, R25, P0 ;  /* 0x00000019180b7208 */ /* 0x000fe20000000000 */
[----:B------:R-:W-:Y:S04]  /*2310*/  STG.E.128 desc[UR4][R2.64], R12 ;  /* 0x0000000c02007986 */ /* 0x000fe8000c101d04 */
[----:B------:R-:W-:Y:S01]  /*2320*/  STG.E.128 desc[UR4][R2.64+0x800], R8 ;  /* 0x0008000802007986 */ /* 0x000fe2000c101d04 */
[----:B------:R-:W-:Y:S05]  /*2330*/  EXIT ;  /* 0x000000000000794d */ /* 0x000fea0003800000 */
.L_x_0:
[----:B------:R-:W-:-:S00]  /*2340*/  BRA `(.L_x_0) ;  /* 0xfffffffc00fc7947 */ /* 0x000fc0000383ffff */
[----:B------:R-:W-:-:S00]  /*2350*/  NOP ;  /* 0x0000000000007918 */ /* 0x000fc00000000000 */
        /* <DEDUP_REMOVED lines=10> */
.L_x_1:


//--------------------- .nv.global.init           --------------------------
	.section	.nv.global.init,"aw",@progbits
.nv.global.init:
	.type		_$_str,@object
	.size		_$_str,(_$_str_$_2 - _$_str)
_$_str:
        /*0000*/ 	.byte	0x5f, 0x5f, 0x43, 0x55, 0x44, 0x41, 0x5f, 0x46, 0x54, 0x5a, 0x00
	.type		_$_str_$_2,@object
	.size		_$_str_$_2,(.L_1 - _$_str_$_2)
_$_str_$_2:
        /*000b*/ 	.byte	0x5f, 0x5f, 0x43, 0x55, 0x44, 0x41, 0x5f, 0x50, 0x52, 0x45, 0x43, 0x5f, 0x53, 0x51, 0x52, 0x54
        /*001b*/ 	.byte	0x00
.L_1:


//--------------------- .nv.constant0.triton_poi_fused__native_batch_norm_legit_no_training_add_convolution_elu_2 --------------------------
	.section	.nv.constant0.triton_poi_fused__native_batch_norm_legit_no_training_add_convolution_elu_2,"a",@progbits
	.sectionflags	@""
	.align	4
.nv.constant0.triton_poi_fused__native_batch_norm_legit_no_training_add_convolution_elu_2:
	.zero		596
